//
// Generated by NVIDIA NVVM Compiler
//
// Compiler Build ID: CL-36424714
// Cuda compilation tools, release 13.0, V13.0.88
// Based on NVVM 20.0.0
//

.version 9.0
.target sm_100
.address_size 64

	// .globl	_Z19setup_random_kernelP17curandStateXORWOW
.global .align 4 .b8 precalc_xorwow_matrix[102400];
.global .align 4 .b8 precalc_xorwow_offset_matrix[102400];
.global .align 4 .b8 mrg32k3aM1[2304];
.global .align 4 .b8 mrg32k3aM2[2304];
.global .align 4 .b8 mrg32k3aM1SubSeq[2016];
.global .align 4 .b8 mrg32k3aM2SubSeq[2016];
.global .align 4 .b8 mrg32k3aM1Seq[2304];
.global .align 4 .b8 mrg32k3aM2Seq[2304];
.const .align 8 .b8 __cr_lgamma_table[72];

.visible .entry _Z19setup_random_kernelP17curandStateXORWOW(
	.param .u64 .ptr .align 1 _Z19setup_random_kernelP17curandStateXORWOW_param_0
)
{
	.reg .pred 	%p<24>;
	.reg .b32 	%r<406>;
	.reg .b64 	%rd<18>;

	ld.param.u64 	%rd8, [_Z19setup_random_kernelP17curandStateXORWOW_param_0];
	cvta.to.global.u64 	%rd9, %rd8;
	mov.u32 	%r182, %tid.x;
	mov.u32 	%r183, %ctaid.x;
	mov.u32 	%r184, %ntid.x;
	mad.lo.s32 	%r185, %r183, %r184, %r182;
	cvt.s64.s32 	%rd17, %r185;
	mul.wide.s32 	%rd10, %r185, 48;
	add.s64 	%rd2, %rd9, %rd10;
	mov.b32 	%r186, 1593684748;
	mov.b32 	%r187, 832094735;
	st.global.v2.u32 	[%rd2], {%r187, %r186};
	mov.b32 	%r188, -123459836;
	mov.b32 	%r189, 1111207954;
	st.global.v2.u32 	[%rd2+8], {%r189, %r188};
	mov.b32 	%r190, 1476011280;
	mov.b32 	%r191, -589760388;
	st.global.v2.u32 	[%rd2+16], {%r191, %r190};
	setp.eq.s32 	%p1, %r185, 0;
	@%p1 bra 	$L__BB0_42;
	mov.b32 	%r312, 0;
	mov.u64 	%rd12, precalc_xorwow_matrix;
$L__BB0_2:
	and.b64  	%rd4, %rd17, 3;
	setp.eq.s64 	%p2, %rd4, 0;
	@%p2 bra 	$L__BB0_41;
	mul.wide.u32 	%rd11, %r312, 3200;
	add.s64 	%rd5, %rd12, %rd11;
	cvt.u32.u64 	%r2, %rd4;
	mov.b32 	%r313, 0;
$L__BB0_4:
	mov.b32 	%r326, 0;
	mov.u32 	%r327, %r326;
	mov.u32 	%r328, %r326;
	mov.u32 	%r329, %r326;
	mov.u32 	%r330, %r326;
	mov.u32 	%r319, %r326;
$L__BB0_5:
	mul.wide.u32 	%rd13, %r319, 4;
	add.s64 	%rd14, %rd2, %rd13;
	ld.global.u32 	%r10, [%rd14+4];
	shl.b32 	%r11, %r319, 5;
	mov.b32 	%r325, 0;
$L__BB0_6:
	.pragma "nounroll";
	shr.u32 	%r196, %r10, %r325;
	and.b32  	%r197, %r196, 1;
	setp.eq.b32 	%p3, %r197, 1;
	not.pred 	%p4, %p3;
	add.s32 	%r198, %r11, %r325;
	mul.lo.s32 	%r199, %r198, 5;
	mul.wide.u32 	%rd15, %r199, 4;
	add.s64 	%rd6, %rd5, %rd15;
	@%p4 bra 	$L__BB0_8;
	ld.global.u32 	%r200, [%rd6];
	xor.b32  	%r330, %r330, %r200;
	ld.global.u32 	%r201, [%rd6+4];
	xor.b32  	%r329, %r329, %r201;
	ld.global.u32 	%r202, [%rd6+8];
	xor.b32  	%r328, %r328, %r202;
	ld.global.u32 	%r203, [%rd6+12];
	xor.b32  	%r327, %r327, %r203;
	ld.global.u32 	%r204, [%rd6+16];
	xor.b32  	%r326, %r326, %r204;
$L__BB0_8:
	and.b32  	%r206, %r196, 2;
	setp.eq.s32 	%p5, %r206, 0;
	@%p5 bra 	$L__BB0_10;
	ld.global.u32 	%r207, [%rd6+20];
	xor.b32  	%r330, %r330, %r207;
	ld.global.u32 	%r208, [%rd6+24];
	xor.b32  	%r329, %r329, %r208;
	ld.global.u32 	%r209, [%rd6+28];
	xor.b32  	%r328, %r328, %r209;
	ld.global.u32 	%r210, [%rd6+32];
	xor.b32  	%r327, %r327, %r210;
	ld.global.u32 	%r211, [%rd6+36];
	xor.b32  	%r326, %r326, %r211;
$L__BB0_10:
	and.b32  	%r213, %r196, 4;
	setp.eq.s32 	%p6, %r213, 0;
	@%p6 bra 	$L__BB0_12;
	ld.global.u32 	%r214, [%rd6+40];
	xor.b32  	%r330, %r330, %r214;
	ld.global.u32 	%r215, [%rd6+44];
	xor.b32  	%r329, %r329, %r215;
	ld.global.u32 	%r216, [%rd6+48];
	xor.b32  	%r328, %r328, %r216;
	ld.global.u32 	%r217, [%rd6+52];
	xor.b32  	%r327, %r327, %r217;
	ld.global.u32 	%r218, [%rd6+56];
	xor.b32  	%r326, %r326, %r218;
$L__BB0_12:
	and.b32  	%r220, %r196, 8;
	setp.eq.s32 	%p7, %r220, 0;
	@%p7 bra 	$L__BB0_14;
	ld.global.u32 	%r221, [%rd6+60];
	xor.b32  	%r330, %r330, %r221;
	ld.global.u32 	%r222, [%rd6+64];
	xor.b32  	%r329, %r329, %r222;
	ld.global.u32 	%r223, [%rd6+68];
	xor.b32  	%r328, %r328, %r223;
	ld.global.u32 	%r224, [%rd6+72];
	xor.b32  	%r327, %r327, %r224;
	ld.global.u32 	%r225, [%rd6+76];
	xor.b32  	%r326, %r326, %r225;
$L__BB0_14:
	and.b32  	%r227, %r196, 16;
	setp.eq.s32 	%p8, %r227, 0;
	@%p8 bra 	$L__BB0_16;
	ld.global.u32 	%r228, [%rd6+80];
	xor.b32  	%r330, %r330, %r228;
	ld.global.u32 	%r229, [%rd6+84];
	xor.b32  	%r329, %r329, %r229;
	ld.global.u32 	%r230, [%rd6+88];
	xor.b32  	%r328, %r328, %r230;
	ld.global.u32 	%r231, [%rd6+92];
	xor.b32  	%r327, %r327, %r231;
	ld.global.u32 	%r232, [%rd6+96];
	xor.b32  	%r326, %r326, %r232;
$L__BB0_16:
	and.b32  	%r234, %r196, 32;
	setp.eq.s32 	%p9, %r234, 0;
	@%p9 bra 	$L__BB0_18;
	ld.global.u32 	%r235, [%rd6+100];
	xor.b32  	%r330, %r330, %r235;
	ld.global.u32 	%r236, [%rd6+104];
	xor.b32  	%r329, %r329, %r236;
	ld.global.u32 	%r237, [%rd6+108];
	xor.b32  	%r328, %r328, %r237;
	ld.global.u32 	%r238, [%rd6+112];
	xor.b32  	%r327, %r327, %r238;
	ld.global.u32 	%r239, [%rd6+116];
	xor.b32  	%r326, %r326, %r239;
$L__BB0_18:
	and.b32  	%r241, %r196, 64;
	setp.eq.s32 	%p10, %r241, 0;
	@%p10 bra 	$L__BB0_20;
	ld.global.u32 	%r242, [%rd6+120];
	xor.b32  	%r330, %r330, %r242;
	ld.global.u32 	%r243, [%rd6+124];
	xor.b32  	%r329, %r329, %r243;
	ld.global.u32 	%r244, [%rd6+128];
	xor.b32  	%r328, %r328, %r244;
	ld.global.u32 	%r245, [%rd6+132];
	xor.b32  	%r327, %r327, %r245;
	ld.global.u32 	%r246, [%rd6+136];
	xor.b32  	%r326, %r326, %r246;
$L__BB0_20:
	and.b32  	%r248, %r196, 128;
	setp.eq.s32 	%p11, %r248, 0;
	@%p11 bra 	$L__BB0_22;
	ld.global.u32 	%r249, [%rd6+140];
	xor.b32  	%r330, %r330, %r249;
	ld.global.u32 	%r250, [%rd6+144];
	xor.b32  	%r329, %r329, %r250;
	ld.global.u32 	%r251, [%rd6+148];
	xor.b32  	%r328, %r328, %r251;
	ld.global.u32 	%r252, [%rd6+152];
	xor.b32  	%r327, %r327, %r252;
	ld.global.u32 	%r253, [%rd6+156];
	xor.b32  	%r326, %r326, %r253;
$L__BB0_22:
	and.b32  	%r255, %r196, 256;
	setp.eq.s32 	%p12, %r255, 0;
	@%p12 bra 	$L__BB0_24;
	ld.global.u32 	%r256, [%rd6+160];
	xor.b32  	%r330, %r330, %r256;
	ld.global.u32 	%r257, [%rd6+164];
	xor.b32  	%r329, %r329, %r257;
	ld.global.u32 	%r258, [%rd6+168];
	xor.b32  	%r328, %r328, %r258;
	ld.global.u32 	%r259, [%rd6+172];
	xor.b32  	%r327, %r327, %r259;
	ld.global.u32 	%r260, [%rd6+176];
	xor.b32  	%r326, %r326, %r260;
$L__BB0_24:
	and.b32  	%r262, %r196, 512;
	setp.eq.s32 	%p13, %r262, 0;
	@%p13 bra 	$L__BB0_26;
	ld.global.u32 	%r263, [%rd6+180];
	xor.b32  	%r330, %r330, %r263;
	ld.global.u32 	%r264, [%rd6+184];
	xor.b32  	%r329, %r329, %r264;
	ld.global.u32 	%r265, [%rd6+188];
	xor.b32  	%r328, %r328, %r265;
	ld.global.u32 	%r266, [%rd6+192];
	xor.b32  	%r327, %r327, %r266;
	ld.global.u32 	%r267, [%rd6+196];
	xor.b32  	%r326, %r326, %r267;
$L__BB0_26:
	and.b32  	%r269, %r196, 1024;
	setp.eq.s32 	%p14, %r269, 0;
	@%p14 bra 	$L__BB0_28;
	ld.global.u32 	%r270, [%rd6+200];
	xor.b32  	%r330, %r330, %r270;
	ld.global.u32 	%r271, [%rd6+204];
	xor.b32  	%r329, %r329, %r271;
	ld.global.u32 	%r272, [%rd6+208];
	xor.b32  	%r328, %r328, %r272;
	ld.global.u32 	%r273, [%rd6+212];
	xor.b32  	%r327, %r327, %r273;
	ld.global.u32 	%r274, [%rd6+216];
	xor.b32  	%r326, %r326, %r274;
$L__BB0_28:
	and.b32  	%r276, %r196, 2048;
	setp.eq.s32 	%p15, %r276, 0;
	@%p15 bra 	$L__BB0_30;
	ld.global.u32 	%r277, [%rd6+220];
	xor.b32  	%r330, %r330, %r277;
	ld.global.u32 	%r278, [%rd6+224];
	xor.b32  	%r329, %r329, %r278;
	ld.global.u32 	%r279, [%rd6+228];
	xor.b32  	%r328, %r328, %r279;
	ld.global.u32 	%r280, [%rd6+232];
	xor.b32  	%r327, %r327, %r280;
	ld.global.u32 	%r281, [%rd6+236];
	xor.b32  	%r326, %r326, %r281;
$L__BB0_30:
	and.b32  	%r283, %r196, 4096;
	setp.eq.s32 	%p16, %r283, 0;
	@%p16 bra 	$L__BB0_32;
	ld.global.u32 	%r284, [%rd6+240];
	xor.b32  	%r330, %r330, %r284;
	ld.global.u32 	%r285, [%rd6+244];
	xor.b32  	%r329, %r329, %r285;
	ld.global.u32 	%r286, [%rd6+248];
	xor.b32  	%r328, %r328, %r286;
	ld.global.u32 	%r287, [%rd6+252];
	xor.b32  	%r327, %r327, %r287;
	ld.global.u32 	%r288, [%rd6+256];
	xor.b32  	%r326, %r326, %r288;
$L__BB0_32:
	and.b32  	%r290, %r196, 8192;
	setp.eq.s32 	%p17, %r290, 0;
	@%p17 bra 	$L__BB0_34;
	ld.global.u32 	%r291, [%rd6+260];
	xor.b32  	%r330, %r330, %r291;
	ld.global.u32 	%r292, [%rd6+264];
	xor.b32  	%r329, %r329, %r292;
	ld.global.u32 	%r293, [%rd6+268];
	xor.b32  	%r328, %r328, %r293;
	ld.global.u32 	%r294, [%rd6+272];
	xor.b32  	%r327, %r327, %r294;
	ld.global.u32 	%r295, [%rd6+276];
	xor.b32  	%r326, %r326, %r295;
$L__BB0_34:
	and.b32  	%r297, %r196, 16384;
	setp.eq.s32 	%p18, %r297, 0;
	@%p18 bra 	$L__BB0_36;
	ld.global.u32 	%r298, [%rd6+280];
	xor.b32  	%r330, %r330, %r298;
	ld.global.u32 	%r299, [%rd6+284];
	xor.b32  	%r329, %r329, %r299;
	ld.global.u32 	%r300, [%rd6+288];
	xor.b32  	%r328, %r328, %r300;
	ld.global.u32 	%r301, [%rd6+292];
	xor.b32  	%r327, %r327, %r301;
	ld.global.u32 	%r302, [%rd6+296];
	xor.b32  	%r326, %r326, %r302;
$L__BB0_36:
	and.b32  	%r304, %r196, 32768;
	setp.eq.s32 	%p19, %r304, 0;
	@%p19 bra 	$L__BB0_38;
	ld.global.u32 	%r305, [%rd6+300];
	xor.b32  	%r330, %r330, %r305;
	ld.global.u32 	%r306, [%rd6+304];
	xor.b32  	%r329, %r329, %r306;
	ld.global.u32 	%r307, [%rd6+308];
	xor.b32  	%r328, %r328, %r307;
	ld.global.u32 	%r308, [%rd6+312];
	xor.b32  	%r327, %r327, %r308;
	ld.global.u32 	%r309, [%rd6+316];
	xor.b32  	%r326, %r326, %r309;
$L__BB0_38:
	add.s32 	%r325, %r325, 16;
	setp.ne.s32 	%p20, %r325, 32;
	@%p20 bra 	$L__BB0_6;
	mad.lo.s32 	%r310, %r319, -31, %r11;
	add.s32 	%r319, %r310, 1;
	setp.ne.s32 	%p21, %r319, 5;
	@%p21 bra 	$L__BB0_5;
	st.global.u32 	[%rd2+4], %r330;
	st.global.u32 	[%rd2+8], %r329;
	st.global.u32 	[%rd2+12], %r328;
	st.global.u32 	[%rd2+16], %r327;
	st.global.u32 	[%rd2+20], %r326;
	add.s32 	%r313, %r313, 1;
	setp.lt.u32 	%p22, %r313, %r2;
	@%p22 bra 	$L__BB0_4;
$L__BB0_41:
	shr.u64 	%rd7, %rd17, 2;
	add.s32 	%r312, %r312, 1;
	setp.gt.u64 	%p23, %rd17, 3;
	mov.u64 	%rd17, %rd7;
	@%p23 bra 	$L__BB0_2;
$L__BB0_42:
	mov.b32 	%r311, 0;
	st.global.v2.u32 	[%rd2+24], {%r311, %r311};
	st.global.u32 	[%rd2+32], %r311;
	mov.b64 	%rd16, 0;
	st.global.u64 	[%rd2+40], %rd16;
	ret;

}
	// .globl	_Z11inizializzaPfS_
.visible .entry _Z11inizializzaPfS_(
	.param .u64 .ptr .align 1 _Z11inizializzaPfS__param_0,
	.param .u64 .ptr .align 1 _Z11inizializzaPfS__param_1
)
{
	.reg .b32 	%r<6>;
	.reg .b64 	%rd<8>;

	ld.param.u64 	%rd1, [_Z11inizializzaPfS__param_0];
	ld.param.u64 	%rd2, [_Z11inizializzaPfS__param_1];
	cvta.to.global.u64 	%rd3, %rd2;
	cvta.to.global.u64 	%rd4, %rd1;
	mov.u32 	%r1, %tid.x;
	mov.u32 	%r2, %ctaid.x;
	mov.u32 	%r3, %ntid.x;
	mad.lo.s32 	%r4, %r2, %r3, %r1;
	mul.wide.s32 	%rd5, %r4, 4;
	add.s64 	%rd6, %rd4, %rd5;
	mov.b32 	%r5, 0;
	st.global.u32 	[%rd6], %r5;
	add.s64 	%rd7, %rd3, %rd5;
	st.global.u32 	[%rd7], %r5;
	ret;

}
	// .globl	_Z6evolviP17curandStateXORWOWPfS1_
.visible .entry _Z6evolviP17curandStateXORWOWPfS1_(
	.param .u64 .ptr .align 1 _Z6evolviP17curandStateXORWOWPfS1__param_0,
	.param .u64 .ptr .align 1 _Z6evolviP17curandStateXORWOWPfS1__param_1,
	.param .u64 .ptr .align 1 _Z6evolviP17curandStateXORWOWPfS1__param_2
)
{
	.reg .pred 	%p<5>;
	.reg .b32 	%r<36>;
	.reg .b32 	%f<40>;
	.reg .b64 	%rd<12>;
	.reg .b64 	%fd<17>;

	ld.param.u64 	%rd4, [_Z6evolviP17curandStateXORWOWPfS1__param_0];
	ld.param.u64 	%rd2, [_Z6evolviP17curandStateXORWOWPfS1__param_1];
	ld.param.u64 	%rd3, [_Z6evolviP17curandStateXORWOWPfS1__param_2];
	cvta.to.global.u64 	%rd5, %rd4;
	mov.u32 	%r2, %tid.x;
	mov.u32 	%r3, %ctaid.x;
	mov.u32 	%r4, %ntid.x;
	mad.lo.s32 	%r1, %r3, %r4, %r2;
	mul.wide.s32 	%rd6, %r1, 48;
	add.s64 	%rd1, %rd5, %rd6;
	ld.global.u32 	%r5, [%rd1+24];
	setp.eq.s32 	%p1, %r5, 1;
	@%p1 bra 	$L__BB2_2;
	ld.global.v2.u32 	{%r6, %r7}, [%rd1];
	shr.u32 	%r8, %r7, 2;
	xor.b32  	%r9, %r8, %r7;
	ld.global.v2.u32 	{%r10, %r11}, [%rd1+8];
	ld.global.v2.u32 	{%r12, %r13}, [%rd1+16];
	shl.b32 	%r14, %r13, 4;
	shl.b32 	%r15, %r9, 1;
	xor.b32  	%r16, %r15, %r14;
	xor.b32  	%r17, %r16, %r9;
	xor.b32  	%r18, %r17, %r13;
	add.s32 	%r19, %r6, %r18;
	add.s32 	%r20, %r19, 362437;
	shr.u32 	%r21, %r10, 2;
	xor.b32  	%r22, %r21, %r10;
	st.global.v2.u32 	[%rd1+8], {%r12, %r13};
	shl.b32 	%r23, %r18, 4;
	shl.b32 	%r24, %r22, 1;
	xor.b32  	%r25, %r24, %r23;
	xor.b32  	%r26, %r25, %r22;
	xor.b32  	%r27, %r26, %r18;
	st.global.v2.u32 	[%rd1+16], {%r18, %r27};
	add.s32 	%r28, %r6, 724874;
	st.global.v2.u32 	[%rd1], {%r28, %r11};
	add.s32 	%r29, %r27, %r28;
	cvt.rn.f32.u32 	%f4, %r20;
	fma.rn.f32 	%f5, %f4, 0f2F800000, 0f2F000000;
	cvt.rn.f32.u32 	%f6, %r29;
	fma.rn.f32 	%f7, %f6, 0f30C90FDB, 0f30490FDB;
	setp.lt.f32 	%p2, %f5, 0f00800000;
	mul.f32 	%f8, %f5, 0f4B000000;
	selp.f32 	%f9, %f8, %f5, %p2;
	selp.f32 	%f10, 0fC1B80000, 0f00000000, %p2;
	mov.b32 	%r30, %f9;
	add.s32 	%r31, %r30, -1059760811;
	and.b32  	%r32, %r31, -8388608;
	sub.s32 	%r33, %r30, %r32;
	mov.b32 	%f11, %r33;
	cvt.rn.f32.s32 	%f12, %r32;
	fma.rn.f32 	%f13, %f12, 0f34000000, %f10;
	add.f32 	%f14, %f11, 0fBF800000;
	fma.rn.f32 	%f15, %f14, 0fBE055027, 0f3E1039F6;
	fma.rn.f32 	%f16, %f15, %f14, 0fBDF8CDCC;
	fma.rn.f32 	%f17, %f16, %f14, 0f3E0F2955;
	fma.rn.f32 	%f18, %f17, %f14, 0fBE2AD8B9;
	fma.rn.f32 	%f19, %f18, %f14, 0f3E4CED0B;
	fma.rn.f32 	%f20, %f19, %f14, 0fBE7FFF22;
	fma.rn.f32 	%f21, %f20, %f14, 0f3EAAAA78;
	fma.rn.f32 	%f22, %f21, %f14, 0fBF000000;
	mul.f32 	%f23, %f14, %f22;
	fma.rn.f32 	%f24, %f23, %f14, %f14;
	fma.rn.f32 	%f25, %f13, 0f3F317218, %f24;
	setp.gt.u32 	%p3, %r30, 2139095039;
	fma.rn.f32 	%f26, %f9, 0f7F800000, 0f7F800000;
	selp.f32 	%f27, %f26, %f25, %p3;
	setp.eq.f32 	%p4, %f9, 0f00000000;
	mul.f32 	%f28, %f27, 0fC0000000;
	selp.f32 	%f29, 0f7F800000, %f28, %p4;
	sqrt.rn.f32 	%f30, %f29;
	sin.approx.f32 	%f31, %f7;
	cos.approx.f32 	%f32, %f7;
	mul.f32 	%f39, %f30, %f31;
	mul.f32 	%f33, %f30, %f32;
	st.global.f32 	[%rd1+32], %f33;
	mov.b32 	%r34, 1;
	st.global.u32 	[%rd1+24], %r34;
	bra.uni 	$L__BB2_3;
$L__BB2_2:
	mov.b32 	%r35, 0;
	st.global.u32 	[%rd1+24], %r35;
	ld.global.f32 	%f39, [%rd1+32];
$L__BB2_3:
	cvta.to.global.u64 	%rd7, %rd2;
	cvta.to.global.u64 	%rd8, %rd3;
	cvt.f64.f32 	%fd1, %f39;
	mul.f64 	%fd2, %fd1, 0d3FF6A09E667F3BCD;
	cvt.rn.f32.f64 	%f34, %fd2;
	mul.wide.s32 	%rd9, %r1, 4;
	add.s64 	%rd10, %rd7, %rd9;
	ld.global.f32 	%f35, [%rd10];
	cvt.f64.f32 	%fd3, %f35;
	mul.f64 	%fd4, %fd3, 0dBFFAAAAAAAAAAAAB;
	fma.rn.f64 	%fd5, %fd4, 0d3F50624DD2F1A9FC, %fd3;
	cvt.f64.f32 	%fd6, %f34;
	mul.f64 	%fd7, %fd6, 0d3FD43D136248490F;
	mul.f64 	%fd8, %fd7, 0d3FA030DC4EA03A72;
	div.rn.f64 	%fd9, %fd8, 0d3FE3333333333333;
	add.f64 	%fd10, %fd5, %fd9;
	cvt.rn.f32.f64 	%f36, %fd10;
	st.global.f32 	[%rd10], %f36;
	add.s64 	%rd11, %rd8, %rd9;
	ld.global.f32 	%f37, [%rd11];
	cvt.f64.f32 	%fd11, %f37;
	add.f64 	%fd12, %fd11, %fd11;
	mul.f64 	%fd13, %fd12, 0d3F50624DD2F1A9FC;
	sub.f64 	%fd14, %fd11, %fd13;
	cvt.f64.f32 	%fd15, %f36;
	fma.rn.f64 	%fd16, %fd15, 0d3F50624DD2F1A9FC, %fd14;
	cvt.rn.f32.f64 	%f38, %fd16;
	st.global.f32 	[%rd11], %f38;
	ret;

}


// ===== COMPILED SASS (sm_100) =====

	.target	sm_100

	.elftype	@"ET_EXEC"


//--------------------- .note.nv.tkinfo           --------------------------
	.section	.note.nv.tkinfo,"",@"SHT_NOTE"
	.sectionflags	@"SHF_NOTE_NV_TKINFO"
	.tkinfo
        /*0018*/ 	.word	0x00000002
        /*0030*/ 	.string	""
        /*0030*/ 	.string	"ptxas"
        /*0030*/ 	.string	"Cuda compilation tools, release 13.0, V13.0.88"
        /*0030*/ 	.string	"Build cuda_13.0.r13.0/compiler.36424714_0"
        /*0030*/ 	.string	"-arch sm_100 -m 64 "



//--------------------- .note.nv.cuinfo           --------------------------
	.section	.note.nv.cuinfo,"",@"SHT_NOTE"
	.sectionflags	@"SHF_NOTE_NV_CUINFO"
        /*0018*/ 	.short	0x0002
        /*001a*/ 	.short	0x0064
        /*001c*/ 	.short	0x0082
	.zero		2


//--------------------- .nv.info                  --------------------------
	.section	.nv.info,"",@"SHT_CUDA_INFO"
	.align	4


	//----- nvinfo : EIATTR_REGCOUNT
	.align		4
        /*0000*/ 	.byte	0x04, 0x2f
        /*0002*/ 	.short	(.L_10 - .L_9)
	.align		4
.L_9:
        /*0004*/ 	.word	index@(_Z19setup_random_kernelP17curandStateXORWOW)
        /*0008*/ 	.word	0x0000001f


	//----- nvinfo : EIATTR_FRAME_SIZE
	.align		4
.L_10:
        /*000c*/ 	.byte	0x04, 0x11
        /*000e*/ 	.short	(.L_12 - .L_11)
	.align		4
.L_11:
        /*0010*/ 	.word	index@(_Z19setup_random_kernelP17curandStateXORWOW)
        /*0014*/ 	.word	0x00000000


	//----- nvinfo : EIATTR_REGCOUNT
	.align		4
.L_12:
        /*0018*/ 	.byte	0x04, 0x2f
        /*001a*/ 	.short	(.L_14 - .L_13)
	.align		4
.L_13:
        /*001c*/ 	.word	index@(_Z11inizializzaPfS_)
        /*0020*/ 	.word	0x0000000a


	//----- nvinfo : EIATTR_FRAME_SIZE
	.align		4
.L_14:
        /*0024*/ 	.byte	0x04, 0x11
        /*0026*/ 	.short	(.L_16 - .L_15)
	.align		4
.L_15:
        /*0028*/ 	.word	index@(_Z11inizializzaPfS_)
        /*002c*/ 	.word	0x00000000


	//----- nvinfo : EIATTR_REGCOUNT
	.align		4
.L_16:
        /*0030*/ 	.byte	0x04, 0x2f
        /*0032*/ 	.short	(.L_18 - .L_17)
	.align		4
.L_17:
        /*0034*/ 	.word	index@(_Z6evolviP17curandStateXORWOWPfS1_)
        /*0038*/ 	.word	0x0000001b


	//----- nvinfo : EIATTR_FRAME_SIZE
	.align		4
.L_18:
        /*003c*/ 	.byte	0x04, 0x11
        /*003e*/ 	.short	(.L_20 - .L_19)
	.align		4
.L_19:
        /*0040*/ 	.word	index@($__internal_1_$__cuda_sm20_sqrt_rn_f32_slowpath)
        /*0044*/ 	.word	0x00000000


	//----- nvinfo : EIATTR_FRAME_SIZE
	.align		4
.L_20:
        /*0048*/ 	.byte	0x04, 0x11
        /*004a*/ 	.short	(.L_22 - .L_21)
	.align		4
.L_21:
        /*004c*/ 	.word	index@($__internal_0_$__cuda_sm20_div_rn_f64_full)
        /*0050*/ 	.word	0x00000000


	//----- nvinfo : EIATTR_FRAME_SIZE
	.align		4
.L_22:
        /*0054*/ 	.byte	0x04, 0x11
        /*0056*/ 	.short	(.L_24 - .L_23)
	.align		4
.L_23:
        /*0058*/ 	.word	index@(_Z6evolviP17curandStateXORWOWPfS1_)
        /*005c*/ 	.word	0x00000000


	//----- nvinfo : EIATTR_MIN_STACK_SIZE
	.align		4
.L_24:
        /*0060*/ 	.byte	0x04, 0x12
        /*0062*/ 	.short	(.L_26 - .L_25)
	.align		4
.L_25:
        /*0064*/ 	.word	index@(_Z6evolviP17curandStateXORWOWPfS1_)
        /*0068*/ 	.word	0x00000000


	//----- nvinfo : EIATTR_MIN_STACK_SIZE
	.align		4
.L_26:
        /*006c*/ 	.byte	0x04, 0x12
        /*006e*/ 	.short	(.L_28 - .L_27)
	.align		4
.L_27:
        /*0070*/ 	.word	index@(_Z11inizializzaPfS_)
        /*0074*/ 	.word	0x00000000


	//----- nvinfo : EIATTR_MIN_STACK_SIZE
	.align		4
.L_28:
        /*0078*/ 	.byte	0x04, 0x12
        /*007a*/ 	.short	(.L_30 - .L_29)
	.align		4
.L_29:
        /*007c*/ 	.word	index@(_Z19setup_random_kernelP17curandStateXORWOW)
        /*0080*/ 	.word	0x00000000
.L_30:


//--------------------- .nv.compat                --------------------------
	.section	.nv.compat,"",@"SHT_CUDA_COMPAT_INFO"
	.align	4
        /*0000*/ 	.byte	0x02, 0x09, 0x00, 0x00, 0x02, 0x02, 0x01, 0x00, 0x02, 0x05, 0x05, 0x00, 0x03, 0x07, 0x01, 0x01
        /*0010*/ 	.byte	0x02, 0x03, 0x00, 0x00, 0x02, 0x06, 0x01, 0x00, 0x04, 0x0b, 0x08, 0x00, 0x01, 0x00, 0x00, 0x00
        /*0020*/ 	.byte	0x00, 0x00, 0x00, 0x00


//--------------------- .nv.info._Z6evolviP17curandStateXORWOWPfS1_ --------------------------
	.section	.nv.info._Z6evolviP17curandStateXORWOWPfS1_,"",@"SHT_CUDA_INFO"
	.sectionflags	@""
	.align	4


	//----- nvinfo : EIATTR_CUDA_API_VERSION
	.align		4
        /*0000*/ 	.byte	0x04, 0x37
        /*0002*/ 	.short	(.L_32 - .L_31)
.L_31:
        /*0004*/ 	.word	0x00000082


	//----- nvinfo : EIATTR_KPARAM_INFO
	.align		4
.L_32:
        /*0008*/ 	.byte	0x04, 0x17
        /*000a*/ 	.short	(.L_34 - .L_33)
.L_33:
        /*000c*/ 	.word	0x00000000
        /*0010*/ 	.short	0x0002
        /*0012*/ 	.short	0x0010
        /*0014*/ 	.byte	0x00, 0xf5, 0x21, 0x00


	//----- nvinfo : EIATTR_KPARAM_INFO
	.align		4
.L_34:
        /*0018*/ 	.byte	0x04, 0x17
        /*001a*/ 	.short	(.L_36 - .L_35)
.L_35:
        /*001c*/ 	.word	0x00000000
        /*0020*/ 	.short	0x0001
        /*0022*/ 	.short	0x0008
        /*0024*/ 	.byte	0x00, 0xf5, 0x21, 0x00


	//----- nvinfo : EIATTR_KPARAM_INFO
	.align		4
.L_36:
        /*0028*/ 	.byte	0x04, 0x17
        /*002a*/ 	.short	(.L_38 - .L_37)
.L_37:
        /*002c*/ 	.word	0x00000000
        /*0030*/ 	.short	0x0000
        /*0032*/ 	.short	0x0000
        /*0034*/ 	.byte	0x00, 0xf5, 0x21, 0x00


	//----- nvinfo : EIATTR_SPARSE_MMA_MASK
	.align		4
.L_38:
        /*0038*/ 	.byte	0x03, 0x50
        /*003a*/ 	.short	0x0000


	//----- nvinfo : EIATTR_MAXREG_COUNT
	.align		4
        /*003c*/ 	.byte	0x03, 0x1b
        /*003e*/ 	.short	0x00ff


	//----- nvinfo : EIATTR_MERCURY_ISA_VERSION
	.align		4
        /*0040*/ 	.byte	0x03, 0x5f
        /*0042*/ 	.short	0x0101


	//----- nvinfo : EIATTR_VRC_CTA_INIT_COUNT
	.align		4
        /*0044*/ 	.byte	0x02, 0x4a
	.zero		1
	.zero		1


	//----- nvinfo : EIATTR_EXIT_INSTR_OFFSETS
	.align		4
        /*0048*/ 	.byte	0x04, 0x1c
        /*004a*/ 	.short	(.L_40 - .L_39)


	//   ....[0]....
.L_39:
        /*004c*/ 	.word	0x00000970


	//----- nvinfo : EIATTR_CRS_STACK_SIZE
	.align		4
.L_40:
        /*0050*/ 	.byte	0x04, 0x1e
        /*0052*/ 	.short	(.L_42 - .L_41)
.L_41:
        /*0054*/ 	.word	0x00000000


	//----- nvinfo : EIATTR_CBANK_PARAM_SIZE
	.align		4
.L_42:
        /*0058*/ 	.byte	0x03, 0x19
        /*005a*/ 	.short	0x0018


	//----- nvinfo : EIATTR_PARAM_CBANK
	.align		4
        /*005c*/ 	.byte	0x04, 0x0a
        /*005e*/ 	.short	(.L_44 - .L_43)
	.align		4
.L_43:
        /*0060*/ 	.word	index@(.nv.constant0._Z6evolviP17curandStateXORWOWPfS1_)
        /*0064*/ 	.short	0x0380
        /*0066*/ 	.short	0x0018


	//----- nvinfo : EIATTR_SW_WAR
	.align		4
.L_44:
        /*0068*/ 	.byte	0x04, 0x36
        /*006a*/ 	.short	(.L_46 - .L_45)
.L_45:
        /*006c*/ 	.word	0x00000008
.L_46:


//--------------------- .nv.info._Z11inizializzaPfS_ --------------------------
	.section	.nv.info._Z11inizializzaPfS_,"",@"SHT_CUDA_INFO"
	.sectionflags	@""
	.align	4


	//----- nvinfo : EIATTR_CUDA_API_VERSION
	.align		4
        /*0000*/ 	.byte	0x04, 0x37
        /*0002*/ 	.short	(.L_48 - .L_47)
.L_47:
        /*0004*/ 	.word	0x00000082


	//----- nvinfo : EIATTR_KPARAM_INFO
	.align		4
.L_48:
        /*0008*/ 	.byte	0x04, 0x17
        /*000a*/ 	.short	(.L_50 - .L_49)
.L_49:
        /*000c*/ 	.word	0x00000000
        /*0010*/ 	.short	0x0001
        /*0012*/ 	.short	0x0008
        /*0014*/ 	.byte	0x00, 0xf5, 0x21, 0x00


	//----- nvinfo : EIATTR_KPARAM_INFO
	.align		4
.L_50:
        /*0018*/ 	.byte	0x04, 0x17
        /*001a*/ 	.short	(.L_52 - .L_51)
.L_51:
        /*001c*/ 	.word	0x00000000
        /*0020*/ 	.short	0x0000
        /*0022*/ 	.short	0x0000
        /*0024*/ 	.byte	0x00, 0xf5, 0x21, 0x00


	//----- nvinfo : EIATTR_SPARSE_MMA_MASK
	.align		4
.L_52:
        /*0028*/ 	.byte	0x03, 0x50
        /*002a*/ 	.short	0x0000


	//----- nvinfo : EIATTR_MAXREG_COUNT
	.align		4
        /*002c*/ 	.byte	0x03, 0x1b
        /*002e*/ 	.short	0x00ff


	//----- nvinfo : EIATTR_MERCURY_ISA_VERSION
	.align		4
        /*0030*/ 	.byte	0x03, 0x5f
        /*0032*/ 	.short	0x0101


	//----- nvinfo : EIATTR_VRC_CTA_INIT_COUNT
	.align		4
        /*0034*/ 	.byte	0x02, 0x4a
	.zero		1
	.zero		1


	//----- nvinfo : EIATTR_EXIT_INSTR_OFFSETS
	.align		4
        /*0038*/ 	.byte	0x04, 0x1c
        /*003a*/ 	.short	(.L_54 - .L_53)


	//   ....[0]....
.L_53:
        /*003c*/ 	.word	0x000000c0


	//----- nvinfo : EIATTR_CBANK_PARAM_SIZE
	.align		4
.L_54:
        /*0040*/ 	.byte	0x03, 0x19
        /*0042*/ 	.short	0x0010


	//----- nvinfo : EIATTR_PARAM_CBANK
	.align		4
        /*0044*/ 	.byte	0x04, 0x0a
        /*0046*/ 	.short	(.L_56 - .L_55)
	.align		4
.L_55:
        /*0048*/ 	.word	index@(.nv.constant0._Z11inizializzaPfS_)
        /*004c*/ 	.short	0x0380
        /*004e*/ 	.short	0x0010


	//----- nvinfo : EIATTR_SW_WAR
	.align		4
.L_56:
        /*0050*/ 	.byte	0x04, 0x36
        /*0052*/ 	.short	(.L_58 - .L_57)
.L_57:
        /*0054*/ 	.word	0x00000008
.L_58:


//--------------------- .nv.info._Z19setup_random_kernelP17curandStateXORWOW --------------------------
	.section	.nv.info._Z19setup_random_kernelP17curandStateXORWOW,"",@"SHT_CUDA_INFO"
	.sectionflags	@""
	.align	4


	//----- nvinfo : EIATTR_CUDA_API_VERSION
	.align		4
        /*0000*/ 	.byte	0x04, 0x37
        /*0002*/ 	.short	(.L_60 - .L_59)
.L_59:
        /*0004*/ 	.word	0x00000082


	//----- nvinfo : EIATTR_KPARAM_INFO
	.align		4
.L_60:
        /*0008*/ 	.byte	0x04, 0x17
        /*000a*/ 	.short	(.L_62 - .L_61)
.L_61:
        /*000c*/ 	.word	0x00000000
        /*0010*/ 	.short	0x0000
        /*0012*/ 	.short	0x0000
        /*0014*/ 	.byte	0x00, 0xf5, 0x21, 0x00


	//----- nvinfo : EIATTR_SPARSE_MMA_MASK
	.align		4
.L_62:
        /*0018*/ 	.byte	0x03, 0x50
        /*001a*/ 	.short	0x0000


	//----- nvinfo : EIATTR_MAXREG_COUNT
	.align		4
        /*001c*/ 	.byte	0x03, 0x1b
        /*001e*/ 	.short	0x00ff


	//----- nvinfo : EIATTR_MERCURY_ISA_VERSION
	.align		4
        /*0020*/ 	.byte	0x03, 0x5f
        /*0022*/ 	.short	0x0101


	//----- nvinfo : EIATTR_VRC_CTA_INIT_COUNT
	.align		4
        /*0024*/ 	.byte	0x02, 0x4a
	.zero		1
	.zero		1


	//----- nvinfo : EIATTR_EXIT_INSTR_OFFSETS
	.align		4
        /*0028*/ 	.byte	0x04, 0x1c
        /*002a*/ 	.short	(.L_64 - .L_63)


	//   ....[0]....
.L_63:
        /*002c*/ 	.word	0x00000e80


	//----- nvinfo : EIATTR_CRS_STACK_SIZE
	.align		4
.L_64:
        /*0030*/ 	.byte	0x04, 0x1e
        /*0032*/ 	.short	(.L_66 - .L_65)
.L_65:
        /*0034*/ 	.word	0x00000000


	//----- nvinfo : EIATTR_CBANK_PARAM_SIZE
	.align		4
.L_66:
        /*0038*/ 	.byte	0x03, 0x19
        /*003a*/ 	.short	0x0008


	//----- nvinfo : EIATTR_PARAM_CBANK
	.align		4
        /*003c*/ 	.byte	0x04, 0x0a
        /*003e*/ 	.short	(.L_68 - .L_67)
	.align		4
.L_67:
        /*0040*/ 	.word	index@(.nv.constant0._Z19setup_random_kernelP17curandStateXORWOW)
        /*0044*/ 	.short	0x0380
        /*0046*/ 	.short	0x0008


	//----- nvinfo : EIATTR_SW_WAR
	.align		4
.L_68:
        /*0048*/ 	.byte	0x04, 0x36
        /*004a*/ 	.short	(.L_70 - .L_69)
.L_69:
        /*004c*/ 	.word	0x00000008
.L_70:


//--------------------- .nv.callgraph             --------------------------
	.section	.nv.callgraph,"",@"SHT_CUDA_CALLGRAPH"
	.align	4
	.sectionentsize	8
	.align		4
        /*0000*/ 	.word	0x00000000
	.align		4
        /*0004*/ 	.word	0xffffffff
	.align		4
        /*0008*/ 	.word	0x00000000
	.align		4
        /*000c*/ 	.word	0xfffffffe
	.align		4
        /*0010*/ 	.word	0x00000000
	.align		4
        /*0014*/ 	.word	0xfffffffd
	.align		4
        /*0018*/ 	.word	0x00000000
	.align		4
        /*001c*/ 	.word	0xfffffffc


//--------------------- .nv.constant4             --------------------------
	.section	.nv.constant4,"a",@progbits
	.align	8
	.align		8
.nv.constant4:
        /*0000*/ 	.dword	precalc_xorwow_matrix
	.align		8
        /*0008*/ 	.dword	precalc_xorwow_offset_matrix
	.align		8
        /*0010*/ 	.dword	mrg32k3aM1
	.align		8
        /*0018*/ 	.dword	mrg32k3aM2
	.align		8
        /*0020*/ 	.dword	mrg32k3aM1SubSeq
	.align		8
        /*0028*/ 	.dword	mrg32k3aM2SubSeq
	.align		8
        /*0030*/ 	.dword	mrg32k3aM1Seq
	.align		8
        /*0038*/ 	.dword	mrg32k3aM2Seq


//--------------------- .nv.constant3             --------------------------
	.section	.nv.constant3,"a",@progbits
	.align	8
.nv.constant3:
	.type		__cr_lgamma_table,@object
	.size		__cr_lgamma_table,(.L_8 - __cr_lgamma_table)
__cr_lgamma_table:
        /*0000*/ 	.byte	0x00, 0x00, 0x00, 0x00, 0x00, 0x00, 0x00, 0x00, 0x00, 0x00, 0x00, 0x00, 0x00, 0x00, 0x00, 0x00
        /*0010*/ 	.byte	0xef, 0x39, 0xfa, 0xfe, 0x42, 0x2e, 0xe6, 0x3f, 0x02, 0x20, 0x2a, 0xfa, 0x0b, 0xab, 0xfc, 0x3f
        /*0020*/ 	.byte	0xf9, 0x2c, 0x92, 0x7c, 0xa7, 0x6c, 0x09, 0x40, 0xc9, 0x79, 0x44, 0x3c, 0x64, 0x26, 0x13, 0x40
        /*0030*/ 	.byte	0xca, 0x01, 0xcf, 0x3a, 0x27, 0x51, 0x1a, 0x40, 0x30, 0xcc, 0x2d, 0xf3, 0xe1, 0x0c, 0x21, 0x40
        /*0040*/ 	.byte	0x0d, 0xb7, 0xfc, 0x82, 0x8e, 0x35, 0x25, 0x40
.L_8:


//--------------------- .text._Z6evolviP17curandStateXORWOWPfS1_ --------------------------
	.section	.text._Z6evolviP17curandStateXORWOWPfS1_,"ax",@progbits
	.align	128
        .global         _Z6evolviP17curandStateXORWOWPfS1_
        .type           _Z6evolviP17curandStateXORWOWPfS1_,@function
        .size           _Z6evolviP17curandStateXORWOWPfS1_,(.L_x_25 - _Z6evolviP17curandStateXORWOWPfS1_)
        .other          _Z6evolviP17curandStateXORWOWPfS1_,@"STO_CUDA_ENTRY STV_DEFAULT"
_Z6evolviP17curandStateXORWOWPfS1_:
.text._Z6evolviP17curandStateXORWOWPfS1_:
[----:B------:R-:W-:Y:S01]  /*0000*/  LDC R1, c[0x0][0x37c] ;  /* 0x0000df00ff017b82 */ /* 0x000fe20000000800 */
[----:B------:R-:W0:Y:S07]  /*0010*/  S2R R4, SR_TID.X ;  /* 0x0000000000047919 */ /* 0x000e2e0000002100 */
[----:B------:R-:W0:Y:S01]  /*0020*/  S2UR UR6, SR_CTAID.X ;  /* 0x00000000000679c3 */ /* 0x000e220000002500 */
[----:B------:R-:W1:Y:S07]  /*0030*/  LDCU.64 UR4, c[0x0][0x358] ;  /* 0x00006b00ff0477ac */ /* 0x000e6e0008000a00 */
[----:B------:R-:W0:Y:S08]  /*0040*/  LDC R5, c[0x0][0x360] ;  /* 0x0000d800ff057b82 */ /* 0x000e300000000800 */
[----:B------:R-:W2:Y:S01]  /*0050*/  LDC.64 R2, c[0x0][0x380] ;  /* 0x0000e000ff027b82 */ /* 0x000ea20000000a00 */
[----:B0-----:R-:W-:-:S04]  /*0060*/  IMAD R4, R5, UR6, R4 ;  /* 0x0000000605047c24 */ /* 0x001fc8000f8e0204 */
[----:B--2---:R-:W-:-:S05]  /*0070*/  IMAD.WIDE R2, R4, 0x30, R2 ;  /* 0x0000003004027825 */ /* 0x004fca00078e0202 */
[----:B-1----:R-:W2:Y:S01]  /*0080*/  LDG.E R0, desc[UR4][R2.64+0x18] ;  /* 0x0000180402007981 */ /* 0x002ea2000c1e1900 */
[----:B------:R-:W-:Y:S01]  /*0090*/  BSSY.RECONVERGENT B0, `(.L_x_0) ;  /* 0x0000052000007945 */ /* 0x000fe20003800200 */
[----:B--2---:R-:W-:-:S13]  /*00a0*/  ISETP.NE.AND P0, PT, R0, 0x1, PT ;  /* 0x000000010000780c */ /* 0x004fda0003f05270 */
[----:B------:R-:W-:Y:S05]  /*00b0*/  @!P0 BRA `(.L_x_1) ;  /* 0x0000000400348947 */ /* 0x000fea0003800000 */
[----:B------:R-:W2:Y:S04]  /*00c0*/  LDG.E.64 R6, desc[UR4][R2.64] ;  /* 0x0000000402067981 */ /* 0x000ea8000c1e1b00 */
[----:B------:R-:W3:Y:S04]  /*00d0*/  LDG.E.64 R8, desc[UR4][R2.64+0x10] ;  /* 0x0000100402087981 */ /* 0x000ee8000c1e1b00 */
[----:B------:R-:W4:Y:S01]  /*00e0*/  LDG.E.64 R10, desc[UR4][R2.64+0x8] ;  /* 0x00000804020a7981 */ /* 0x000f22000c1e1b00 */
[----:B------:R-:W-:Y:S01]  /*00f0*/  MOV R14, 0x3e055027 ;  /* 0x3e055027000e7802 */ /* 0x000fe20000000f00 */
[----:B------:R-:W-:Y:S01]  /*0100*/  BSSY.RECONVERGENT B1, `(.L_x_2) ;  /* 0x000003f000017945 */ /* 0x000fe20003800200 */
[----:B--2---:R-:W-:-:S04]  /*0110*/  SHF.R.U32.HI R0, RZ, 0x2, R7 ;  /* 0x00000002ff007819 */ /* 0x004fc80000011607 */
[----:B------:R-:W-:Y:S01]  /*0120*/  LOP3.LUT R0, R0, R7, RZ, 0x3c, !PT ;  /* 0x0000000700007212 */ /* 0x000fe200078e3cff */
[----:B---3--:R-:W-:Y:S01]  /*0130*/  IMAD.SHL.U32 R5, R9, 0x10, RZ ;  /* 0x0000001009057824 */ /* 0x008fe200078e00ff */
[----:B------:R0:W-:Y:S03]  /*0140*/  STG.E.64 desc[UR4][R2.64+0x8], R8 ;  /* 0x0000080802007986 */ /* 0x0001e6000c101b04 */
[----:B------:R-:W-:-:S05]  /*0150*/  IMAD.SHL.U32 R7, R0, 0x2, RZ ;  /* 0x0000000200077824 */ /* 0x000fca00078e00ff */
[----:B------:R-:W-:Y:S01]  /*0160*/  LOP3.LUT R12, R0, R7, R5, 0x96, !PT ;  /* 0x00000007000c7212 */ /* 0x000fe200078e9605 */
[----:B------:R-:W-:-:S03]  /*0170*/  HFMA2 R5, -RZ, RZ, 0.1171875, 0 ;  /* 0x2f800000ff057431 */ /* 0x000fc600000001ff */
[----:B------:R-:W-:-:S04]  /*0180*/  LOP3.LUT R12, R12, R9, RZ, 0x3c, !PT ;  /* 0x000000090c0c7212 */ /* 0x000fc800078e3cff */
[----:B------:R-:W-:-:S04]  /*0190*/  IADD3 R0, PT, PT, R6, 0x587c5, R12 ;  /* 0x000587c506007810 */ /* 0x000fc80007ffe00c */
[----:B------:R-:W-:-:S05]  /*01a0*/  I2FP.F32.U32 R0, R0 ;  /* 0x0000000000007245 */ /* 0x000fca0000201000 */
[----:B------:R-:W-:-:S05]  /*01b0*/  FFMA R0, R0, R5, 1.1641532182693481445e-10 ;  /* 0x2f00000000007423 */ /* 0x000fca0000000005 */
[----:B------:R-:W-:-:S04]  /*01c0*/  FSETP.GEU.AND P0, PT, R0, 1.175494350822287508e-38, PT ;  /* 0x008000000000780b */ /* 0x000fc80003f0e000 */
[----:B------:R-:W-:-:S09]  /*01d0*/  FSEL R7, RZ, -23, P0 ;  /* 0xc1b80000ff077808 */ /* 0x000fd20000000000 */
[----:B------:R-:W-:-:S04]  /*01e0*/  @!P0 FMUL R0, R0, 8388608 ;  /* 0x4b00000000008820 */ /* 0x000fc80000400000 */
[C---:B------:R-:W-:Y:S01]  /*01f0*/  VIADD R5, R0.reuse, 0xc0d55555 ;  /* 0xc0d5555500057836 */ /* 0x040fe20000000000 */
[----:B------:R-:W-:-:S04]  /*0200*/  ISETP.GT.U32.AND P0, PT, R0, 0x7f7fffff, PT ;  /* 0x7f7fffff0000780c */ /* 0x000fc80003f04070 */
[----:B------:R-:W-:-:S05]  /*0210*/  LOP3.LUT R13, R5, 0xff800000, RZ, 0xc0, !PT ;  /* 0xff800000050d7812 */ /* 0x000fca00078ec0ff */
[----:B------:R-:W-:-:S04]  /*0220*/  IMAD.IADD R5, R0, 0x1, -R13 ;  /* 0x0000000100057824 */ /* 0x000fc800078e0a0d */
[----:B------:R-:W-:Y:S01]  /*0230*/  FADD R15, R5, -1 ;  /* 0xbf800000050f7421 */ /* 0x000fe20000000000 */
[----:B----4-:R-:W-:-:S03]  /*0240*/  SHF.R.U32.HI R5, RZ, 0x2, R10 ;  /* 0x00000002ff057819 */ /* 0x010fc6000001160a */
[----:B------:R-:W-:Y:S01]  /*0250*/  FFMA R14, R15, -R14, 0.14084610342979431152 ;  /* 0x3e1039f60f0e7423 */ /* 0x000fe2000000080e */
[----:B------:R-:W-:Y:S01]  /*0260*/  LOP3.LUT R5, R5, R10, RZ, 0x3c, !PT ;  /* 0x0000000a05057212 */ /* 0x000fe200078e3cff */
[----:B------:R-:W-:Y:S02]  /*0270*/  IMAD.SHL.U32 R10, R12, 0x10, RZ ;  /* 0x000000100c0a7824 */ /* 0x000fe400078e00ff */
[----:B------:R-:W-:-:S04]  /*0280*/  FFMA R14, R15, R14, -0.12148627638816833496 ;  /* 0xbdf8cdcc0f0e7423 */ /* 0x000fc8000000000e */
[----:B------:R-:W-:-:S04]  /*0290*/  FFMA R14, R15, R14, 0.13980610668659210205 ;  /* 0x3e0f29550f0e7423 */ /* 0x000fc8000000000e */
[----:B------:R-:W-:-:S04]  /*02a0*/  FFMA R14, R15, R14, -0.16684235632419586182 ;  /* 0xbe2ad8b90f0e7423 */ /* 0x000fc8000000000e */
[----:B------:R-:W-:-:S04]  /*02b0*/  FFMA R14, R15, R14, 0.20012299716472625732 ;  /* 0x3e4ced0b0f0e7423 */ /* 0x000fc8000000000e */
[----:B------:R-:W-:-:S04]  /*02c0*/  FFMA R14, R15, R14, -0.24999669194221496582 ;  /* 0xbe7fff220f0e7423 */ /* 0x000fc8000000000e */
[----:B------:R-:W-:-:S04]  /*02d0*/  FFMA R14, R15, R14, 0.33333182334899902344 ;  /* 0x3eaaaa780f0e7423 */ /* 0x000fc8000000000e */
[C---:B------:R-:W-:Y:S01]  /*02e0*/  FFMA R16, R15.reuse, R14, -0.5 ;  /* 0xbf0000000f107423 */ /* 0x040fe2000000000e */
[----:B------:R-:W-:Y:S02]  /*02f0*/  I2FP.F32.S32 R14, R13 ;  /* 0x0000000d000e7245 */ /* 0x000fe40000201400 */
[----:B------:R-:W-:Y:S01]  /*0300*/  MOV R13, 0x7f800000 ;  /* 0x7f800000000d7802 */ /* 0x000fe20000000f00 */
[----:B------:R-:W-:Y:S02]  /*0310*/  FMUL R16, R15, R16 ;  /* 0x000000100f107220 */ /* 0x000fe40000400000 */
[----:B------:R-:W-:Y:S01]  /*0320*/  FFMA R14, R14, 1.1920928955078125e-07, R7 ;  /* 0x340000000e0e7823 */ /* 0x000fe20000000007 */
[----:B------:R-:W-:Y:S02]  /*0330*/  IMAD.SHL.U32 R7, R5, 0x2, RZ ;  /* 0x0000000205077824 */ /* 0x000fe400078e00ff */
[----:B------:R-:W-:-:S04]  /*0340*/  FFMA R15, R15, R16, R15 ;  /* 0x000000100f0f7223 */ /* 0x000fc8000000000f */
[----:B------:R-:W-:Y:S01]  /*0350*/  FFMA R14, R14, 0.69314718246459960938, R15 ;  /* 0x3f3172180e0e7823 */ /* 0x000fe2000000000f */
[----:B------:R-:W-:Y:S01]  /*0360*/  @P0 FFMA R14, R0, R13, +INF ;  /* 0x7f800000000e0423 */ /* 0x000fe2000000000d */
[----:B------:R-:W-:Y:S01]  /*0370*/  LOP3.LUT R7, R5, R7, R10, 0x96, !PT ;  /* 0x0000000705077212 */ /* 0x000fe200078e960a */
[----:B------:R-:W-:Y:S01]  /*0380*/  VIADD R10, R6, 0xb0f8a ;  /* 0x000b0f8a060a7836 */ /* 0x000fe20000000000 */
[----:B------:R-:W-:Y:S01]  /*0390*/  FSETP.NEU.AND P0, PT, R0, RZ, PT ;  /* 0x000000ff0000720b */ /* 0x000fe20003f0d000 */
[----:B------:R-:W-:Y:S01]  /*03a0*/  FMUL R14, R14, -2 ;  /* 0xc00000000e0e7820 */ /* 0x000fe20000400000 */
[----:B------:R-:W-:Y:S02]  /*03b0*/  LOP3.LUT R13, R7, R12, RZ, 0x3c, !PT ;  /* 0x0000000c070d7212 */ /* 0x000fe400078e3cff */
[----:B------:R0:W-:Y:S02]  /*03c0*/  STG.E.64 desc[UR4][R2.64], R10 ;  /* 0x0000000a02007986 */ /* 0x0001e4000c101b04 */
[----:B------:R-:W-:-:S02]  /*03d0*/  FSEL R14, R14, +INF , P0 ;  /* 0x7f8000000e0e7808 */ /* 0x000fc40000000000 */
[----:B------:R0:W-:Y:S01]  /*03e0*/  STG.E.64 desc[UR4][R2.64+0x10], R12 ;  /* 0x0000100c02007986 */ /* 0x0001e2000c101b04 */
[----:B------:R-:W-:Y:S01]  /*03f0*/  IADD3 R0, PT, PT, R13, R10, RZ ;  /* 0x0000000a0d007210 */ /* 0x000fe20007ffe0ff */
[----:B------:R0:W1:Y:S01]  /*0400*/  MUFU.RSQ R7, R14 ;  /* 0x0000000e00077308 */ /* 0x0000620000001400 */
[----:B------:R-:W-:Y:S02]  /*0410*/  VIADD R5, R14, 0xf3000000 ;  /* 0xf30000000e057836 */ /* 0x000fe40000000000 */
[----:B------:R-:W-:-:S03]  /*0420*/  I2FP.F32.U32 R0, R0 ;  /* 0x0000000000007245 */ /* 0x000fc60000201000 */
[----:B------:R-:W-:Y:S01]  /*0430*/  ISETP.GT.U32.AND P0, PT, R5, 0x727fffff, PT ;  /* 0x727fffff0500780c */ /* 0x000fe20003f04070 */
[----:B------:R-:W-:-:S04]  /*0440*/  IMAD.MOV.U32 R5, RZ, RZ, 0x30c90fdb ;  /* 0x30c90fdbff057424 */ /* 0x000fc800078e00ff */
[----:B------:R-:W-:-:S08]  /*0450*/  FFMA R5, R0, R5, 7.314590599882819788e-10 ;  /* 0x30490fdb00057423 */ /* 0x000fd00000000005 */
[----:B01----:R-:W-:Y:S05]  /*0460*/  @!P0 BRA `(.L_x_3) ;  /* 0x0000000000108947 */ /* 0x003fea0003800000 */
[----:B------:R-:W-:-:S07]  /*0470*/  MOV R10, 0x490 ;  /* 0x00000490000a7802 */ /* 0x000fce0000000f00 */
[----:B------:R-:W-:Y:S05]  /*0480*/  CALL.REL.NOINC `($__internal_1_$__cuda_sm20_sqrt_rn_f32_slowpath) ;  /* 0x0000000800787944 */ /* 0x000fea0003c00000 */
[----:B------:R-:W-:Y:S01]  /*0490*/  IMAD.MOV.U32 R0, RZ, RZ, R14 ;  /* 0x000000ffff007224 */ /* 0x000fe200078e000e */
[----:B------:R-:W-:Y:S06]  /*04a0*/  BRA `(.L_x_4) ;  /* 0x0000000000107947 */ /* 0x000fec0003800000 */
.L_x_3:
[----:B------:R-:W-:Y:S01]  /*04b0*/  FMUL.FTZ R9, R14, R7 ;  /* 0x000000070e097220 */ /* 0x000fe20000410000 */
[----:B------:R-:W-:-:S03]  /*04c0*/  FMUL.FTZ R7, R7, 0.5 ;  /* 0x3f00000007077820 */ /* 0x000fc60000410000 */
[----:B------:R-:W-:-:S04]  /*04d0*/  FFMA R0, -R9, R9, R14 ;  /* 0x0000000909007223 */ /* 0x000fc8000000010e */
[----:B------:R-:W-:-:S07]  /*04e0*/  FFMA R0, R0, R7, R9 ;  /* 0x0000000700007223 */ /* 0x000fce0000000009 */
.L_x_4:
[----:B------:R-:W-:Y:S05]  /*04f0*/  BSYNC.RECONVERGENT B1 ;  /* 0x0000000000017941 */ /* 0x000fea0003800200 */
.L_x_2:
[----:B------:R-:W-:Y:S01]  /*0500*/  FMUL.RZ R6, R5, 0.15915493667125701904 ;  /* 0x3e22f98305067820 */ /* 0x000fe2000040c000 */
[----:B------:R-:W-:-:S03]  /*0510*/  HFMA2 R9, -RZ, RZ, 0, 5.9604644775390625e-08 ;  /* 0x00000001ff097431 */ /* 0x000fc600000001ff */
[----:B------:R-:W0:Y:S02]  /*0520*/  MUFU.COS R5, R6 ;  /* 0x0000000600057308 */ /* 0x000e240000000000 */
[----:B------:R1:W-:Y:S01]  /*0530*/  STG.E desc[UR4][R2.64+0x18], R9 ;  /* 0x0000180902007986 */ /* 0x0003e2000c101904 */
[----:B0-----:R-:W-:-:S05]  /*0540*/  FMUL R7, R5, R0 ;  /* 0x0000000005077220 */ /* 0x001fca0000400000 */
[----:B------:R-:W0:Y:S01]  /*0550*/  MUFU.SIN R5, R6 ;  /* 0x0000000600057308 */ /* 0x000e220000000400 */
[----:B------:R1:W-:Y:S01]  /*0560*/  STG.E desc[UR4][R2.64+0x20], R7 ;  /* 0x0000200702007986 */ /* 0x0003e2000c101904 */
[----:B0-----:R-:W-:Y:S01]  /*0570*/  FMUL R5, R5, R0 ;  /* 0x0000000005057220 */ /* 0x001fe20000400000 */
[----:B-1----:R-:W-:Y:S06]  /*0580*/  BRA `(.L_x_5) ;  /* 0x0000000000087947 */ /* 0x002fec0003800000 */
.L_x_1:
[----:B------:R0:W5:Y:S04]  /*0590*/  LDG.E R5, desc[UR4][R2.64+0x20] ;  /* 0x0000200402057981 */ /* 0x000168000c1e1900 */
[----:B------:R0:W-:Y:S02]  /*05a0*/  STG.E desc[UR4][R2.64+0x18], RZ ;  /* 0x000018ff02007986 */ /* 0x0001e4000c101904 */
.L_x_5:
[----:B------:R-:W-:Y:S05]  /*05b0*/  BSYNC.RECONVERGENT B0 ;  /* 0x0000000000007941 */ /* 0x000fea0003800200 */
.L_x_0:
[----:B------:R-:W1:Y:S02]  /*05c0*/  LDC.64 R6, c[0x0][0x388] ;  /* 0x0000e200ff067b82 */ /* 0x000e640000000a00 */
[----:B-1----:R-:W-:-:S05]  /*05d0*/  IMAD.WIDE R6, R4, 0x4, R6 ;  /* 0x0000000404067825 */ /* 0x002fca00078e0206 */
[----:B------:R-:W2:Y:S01]  /*05e0*/  LDG.E R0, desc[UR4][R6.64] ;  /* 0x0000000406007981 */ /* 0x000ea2000c1e1900 */
[----:B0----5:R-:W0:Y:S01]  /*05f0*/  F2F.F64.F32 R2, R5 ;  /* 0x0000000500027310 */ /* 0x021e220000201800 */
[----:B------:R-:W-:Y:S01]  /*0600*/  UMOV UR6, 0x667f3bcd ;  /* 0x667f3bcd00067882 */ /* 0x000fe20000000000 */
[----:B------:R-:W-:Y:S01]  /*0610*/  UMOV UR7, 0x3ff6a09e ;  /* 0x3ff6a09e00077882 */ /* 0x000fe20000000000 */
[----:B------:R-:W-:Y:S01]  /*0620*/  MOV R12, 0x1 ;  /* 0x00000001000c7802 */ /* 0x000fe20000000f00 */
[----:B------:R-:W-:Y:S04]  /*0630*/  BSSY.RECONVERGENT B0, `(.L_x_6) ;  /* 0x0000024000007945 */ /* 0x000fe80003800200 */
[----:B------:R-:W1:Y:S01]  /*0640*/  MUFU.RCP64H R13, 0.59999990463256835938 ;  /* 0x3fe33333000d7908 */ /* 0x000e620000001800 */
[----:B0-----:R-:W-:Y:S01]  /*0650*/  DMUL R8, R2, UR6 ;  /* 0x0000000602087c28 */ /* 0x001fe20008000000 */
[----:B------:R-:W-:Y:S01]  /*0660*/  UMOV UR6, 0x6248490f ;  /* 0x6248490f00067882 */ /* 0x000fe20000000000 */
[----:B------:R-:W-:Y:S01]  /*0670*/  IMAD.MOV.U32 R2, RZ, RZ, 0x33333333 ;  /* 0x33333333ff027424 */ /* 0x000fe200078e00ff */
[----:B------:R-:W-:Y:S01]  /*0680*/  UMOV UR7, 0x3fd43d13 ;  /* 0x3fd43d1300077882 */ /* 0x000fe20000000000 */
[----:B------:R-:W-:-:S03]  /*0690*/  IMAD.MOV.U32 R3, RZ, RZ, 0x3fe33333 ;  /* 0x3fe33333ff037424 */ /* 0x000fc600078e00ff */
[----:B------:R-:W0:Y:S03]  /*06a0*/  F2F.F32.F64 R16, R8 ;  /* 0x0000000800107310 */ /* 0x000e260000301000 */
[----:B-1----:R-:W-:-:S08]  /*06b0*/  DFMA R10, R12, -R2, 1 ;  /* 0x3ff000000c0a742b */ /* 0x002fd00000000802 */
[----:B------:R-:W-:Y:S02]  /*06c0*/  DFMA R14, R10, R10, R10 ;  /* 0x0000000a0a0e722b */ /* 0x000fe4000000000a */
[----:B0-----:R-:W0:Y:S06]  /*06d0*/  F2F.F64.F32 R10, R16 ;  /* 0x00000010000a7310 */ /* 0x001e2c0000201800 */
[----:B------:R-:W-:-:S08]  /*06e0*/  DFMA R14, R12, R14, R12 ;  /* 0x0000000e0c0e722b */ /* 0x000fd0000000000c */
[----:B------:R-:W-:Y:S02]  /*06f0*/  DFMA R12, R14, -R2, 1 ;  /* 0x3ff000000e0c742b */ /* 0x000fe40000000802 */
[----:B0-----:R-:W-:Y:S01]  /*0700*/  DMUL R10, R10, UR6 ;  /* 0x000000060a0a7c28 */ /* 0x001fe20008000000 */
[----:B------:R-:W-:Y:S01]  /*0710*/  UMOV UR6, 0x4ea03a72 ;  /* 0x4ea03a7200067882 */ /* 0x000fe20000000000 */
[----:B------:R-:W-:-:S04]  /*0720*/  UMOV UR7, 0x3fa030dc ;  /* 0x3fa030dc00077882 */ /* 0x000fc80000000000 */
[----:B------:R-:W-:Y:S02]  /*0730*/  DFMA R12, R14, R12, R14 ;  /* 0x0000000c0e0c722b */ /* 0x000fe4000000000e */
[----:B------:R-:W-:Y:S01]  /*0740*/  DMUL R10, R10, UR6 ;  /* 0x000000060a0a7c28 */ /* 0x000fe20008000000 */
[----:B------:R-:W-:Y:S01]  /*0750*/  UMOV UR6, 0xaaaaaaab ;  /* 0xaaaaaaab00067882 */ /* 0x000fe20000000000 */
[----:B------:R-:W-:-:S06]  /*0760*/  UMOV UR7, 0x3ffaaaaa ;  /* 0x3ffaaaaa00077882 */ /* 0x000fcc0000000000 */
[----:B------:R-:W-:Y:S02]  /*0770*/  DMUL R14, R10, R12 ;  /* 0x0000000c0a0e7228 */ /* 0x000fe40000000000 */
[----:B------:R-:W-:-:S06]  /*0780*/  FSETP.GEU.AND P1, PT, |R11|, 6.5827683646048100446e-37, PT ;  /* 0x036000000b00780b */ /* 0x000fcc0003f2e200 */
[----:B------:R-:W-:-:S08]  /*0790*/  DFMA R2, R14, -R2, R10 ;  /* 0x800000020e02722b */ /* 0x000fd0000000000a */
[----:B------:R-:W-:-:S10]  /*07a0*/  DFMA R2, R12, R2, R14 ;  /* 0x000000020c02722b */ /* 0x000fd4000000000e */
[----:B------:R-:W-:-:S05]  /*07b0*/  FFMA R5, RZ, 1.7749999761581420898, R3 ;  /* 0x3fe33333ff057823 */ /* 0x000fca0000000003 */
[----:B------:R-:W-:Y:S01]  /*07c0*/  FSETP.GT.AND P0, PT, |R5|, 1.469367938527859385e-39, PT ;  /* 0x001000000500780b */ /* 0x000fe20003f04200 */
[----:B--2---:R-:W0:Y:S02]  /*07d0*/  F2F.F64.F32 R8, R0 ;  /* 0x0000000000087310 */ /* 0x004e240000201800 */
[----:B0-----:R-:W-:Y:S01]  /*07e0*/  DMUL R12, R8, -UR6 ;  /* 0x80000006080c7c28 */ /* 0x001fe20008000000 */
[----:B------:R-:W-:Y:S01]  /*07f0*/  UMOV UR6, 0xd2f1a9fc ;  /* 0xd2f1a9fc00067882 */ /* 0x000fe20000000000 */
[----:B------:R-:W-:-:S06]  /*0800*/  UMOV UR7, 0x3f50624d ;  /* 0x3f50624d00077882 */ /* 0x000fcc0000000000 */
[----:B------:R-:W-:Y:S02]  /*0810*/  DFMA R8, R12, UR6, R8 ;  /* 0x000000060c087c2b */ /* 0x000fe40008000008 */
[----:B------:R-:W-:Y:S09]  /*0820*/  @P0 BRA P1, `(.L_x_7) ;  /* 0x0000000000100947 */ /* 0x000ff20000800000 */
[----:B------:R-:W-:-:S07]  /*0830*/  MOV R0, 0x850 ;  /* 0x0000085000007802 */ /* 0x000fce0000000f00 */
[----:B------:R-:W-:Y:S05]  /*0840*/  CALL.REL.NOINC `($__internal_0_$__cuda_sm20_div_rn_f64_full) ;  /* 0x00000000004c7944 */ /* 0x000fea0003c00000 */
[----:B------:R-:W-:Y:S02]  /*0850*/  IMAD.MOV.U32 R2, RZ, RZ, R16 ;  /* 0x000000ffff027224 */ /* 0x000fe400078e0010 */
[----:B------:R-:W-:-:S07]  /*0860*/  IMAD.MOV.U32 R3, RZ, RZ, R17 ;  /* 0x000000ffff037224 */ /* 0x000fce00078e0011 */
.L_x_7:
[----:B------:R-:W-:Y:S05]  /*0870*/  BSYNC.RECONVERGENT B0 ;  /* 0x0000000000007941 */ /* 0x000fea0003800200 */
.L_x_6:
[----:B------:R-:W0:Y:S01]  /*0880*/  LDC.64 R10, c[0x0][0x390] ;  /* 0x0000e400ff0a7b82 */ /* 0x000e220000000a00 */
[----:B------:R-:W-:-:S10]  /*0890*/  DADD R8, R8, R2 ;  /* 0x0000000008087229 */ /* 0x000fd40000000002 */
[----:B------:R-:W1:Y:S01]  /*08a0*/  F2F.F32.F64 R9, R8 ;  /* 0x0000000800097310 */ /* 0x000e620000301000 */
[----:B0-----:R-:W-:Y:S01]  /*08b0*/  IMAD.WIDE R4, R4, 0x4, R10 ;  /* 0x0000000404047825 */ /* 0x001fe200078e020a */
[----:B-1----:R-:W-:Y:S04]  /*08c0*/  STG.E desc[UR4][R6.64], R9 ;  /* 0x0000000906007986 */ /* 0x002fe8000c101904 */
[----:B------:R-:W2:Y:S02]  /*08d0*/  LDG.E R2, desc[UR4][R4.64] ;  /* 0x0000000404027981 */ /* 0x000ea4000c1e1900 */
[----:B------:R-:W-:Y:S01]  /*08e0*/  F2F.F64.F32 R12, R9 ;  /* 0x00000009000c7310 */ /* 0x000fe20000201800 */
[----:B------:R-:W-:Y:S01]  /*08f0*/  UMOV UR6, 0xd2f1a9fc ;  /* 0xd2f1a9fc00067882 */ /* 0x000fe20000000000 */
[----:B------:R-:W-:-:S06]  /*0900*/  UMOV UR7, 0x3f50624d ;  /* 0x3f50624d00077882 */ /* 0x000fcc0000000000 */
[----:B--2---:R-:W0:Y:S02]  /*0910*/  F2F.F64.F32 R2, R2 ;  /* 0x0000000200027310 */ /* 0x004e240000201800 */
[----:B0-----:R-:W-:-:S08]  /*0920*/  DADD R10, R2, R2 ;  /* 0x00000000020a7229 */ /* 0x001fd00000000002 */
[----:B------:R-:W-:-:S08]  /*0930*/  DFMA R10, R10, -UR6, R2 ;  /* 0x800000060a0a7c2b */ /* 0x000fd00008000002 */
[----:B------:R-:W-:-:S10]  /*0940*/  DFMA R10, R12, UR6, R10 ;  /* 0x000000060c0a7c2b */ /* 0x000fd4000800000a */
[----:B------:R-:W0:Y:S02]  /*0950*/  F2F.F32.F64 R11, R10 ;  /* 0x0000000a000b7310 */ /* 0x000e240000301000 */
[----:B0-----:R-:W-:Y:S01]  /*0960*/  STG.E desc[UR4][R4.64], R11 ;  /* 0x0000000b04007986 */ /* 0x001fe2000c101904 */
[----:B------:R-:W-:Y:S05]  /*0970*/  EXIT ;  /* 0x000000000000794d */ /* 0x000fea0003800000 */
        .weak           $__internal_0_$__cuda_sm20_div_rn_f64_full
        .type           $__internal_0_$__cuda_sm20_div_rn_f64_full,@function
        .size           $__internal_0_$__cuda_sm20_div_rn_f64_full,($__internal_1_$__cuda_sm20_sqrt_rn_f32_slowpath - $__internal_0_$__cuda_sm20_div_rn_f64_full)
$__internal_0_$__cuda_sm20_div_rn_f64_full:
[----:B------:R-:W-:Y:S01]  /*0980*/  IMAD.MOV.U32 R3, RZ, RZ, 0x3ff33333 ;  /* 0x3ff33333ff037424 */ /* 0x000fe200078e00ff */
[----:B------:R-:W-:Y:S01]  /*0990*/  MOV R2, 0x33333333 ;  /* 0x3333333300027802 */ /* 0x000fe20000000f00 */
[----:B------:R-:W-:Y:S01]  /*09a0*/  IMAD.MOV.U32 R12, RZ, RZ, 0x1 ;  /* 0x00000001ff0c7424 */ /* 0x000fe200078e00ff */
[C---:B------:R-:W-:Y:S01]  /*09b0*/  FSETP.GEU.AND P1, PT, |R11|.reuse, 1.469367938527859385e-39, PT ;  /* 0x001000000b00780b */ /* 0x040fe20003f2e200 */
[----:B------:R-:W0:Y:S01]  /*09c0*/  MUFU.RCP64H R13, R3 ;  /* 0x00000003000d7308 */ /* 0x000e220000001800 */
[----:B------:R-:W-:Y:S01]  /*09d0*/  LOP3.LUT R5, R11, 0x7ff00000, RZ, 0xc0, !PT ;  /* 0x7ff000000b057812 */ /* 0x000fe200078ec0ff */
[----:B------:R-:W-:Y:S01]  /*09e0*/  IMAD.MOV.U32 R23, RZ, RZ, 0x3fe00000 ;  /* 0x3fe00000ff177424 */ /* 0x000fe200078e00ff */
[----:B------:R-:W-:Y:S01]  /*09f0*/  MOV R17, 0x1ca00000 ;  /* 0x1ca0000000117802 */ /* 0x000fe20000000f00 */
[----:B------:R-:W-:Y:S01]  /*0a00*/  BSSY.RECONVERGENT B1, `(.L_x_8) ;  /* 0x0000043000017945 */ /* 0x000fe20003800200 */
[----:B------:R-:W-:Y:S02]  /*0a10*/  ISETP.GE.U32.AND P0, PT, R5, 0x3fe00000, PT ;  /* 0x3fe000000500780c */ /* 0x000fe40003f06070 */
[----:B------:R-:W-:-:S02]  /*0a20*/  MOV R22, R5 ;  /* 0x0000000500167202 */ /* 0x000fc40000000f00 */
[----:B------:R-:W-:Y:S02]  /*0a30*/  SEL R17, R17, 0x63400000, !P0 ;  /* 0x6340000011117807 */ /* 0x000fe40004000000 */
[----:B------:R-:W-:Y:S01]  /*0a40*/  IADD3 R24, PT, PT, R23, -0x1, RZ ;  /* 0xffffffff17187810 */ /* 0x000fe20007ffe0ff */
[----:B0-----:R-:W-:-:S08]  /*0a50*/  DFMA R14, R12, -R2, 1 ;  /* 0x3ff000000c0e742b */ /* 0x001fd00000000802 */
[----:B------:R-:W-:-:S08]  /*0a60*/  DFMA R14, R14, R14, R14 ;  /* 0x0000000e0e0e722b */ /* 0x000fd0000000000e */
[----:B------:R-:W-:Y:S01]  /*0a70*/  DFMA R18, R12, R14, R12 ;  /* 0x0000000e0c12722b */ /* 0x000fe2000000000c */
[C-C-:B------:R-:W-:Y:S01]  /*0a80*/  @!P1 LOP3.LUT R14, R17.reuse, 0x80000000, R11.reuse, 0xf8, !PT ;  /* 0x80000000110e9812 */ /* 0x140fe200078ef80b */
[----:B------:R-:W-:Y:S01]  /*0a90*/  IMAD.MOV.U32 R12, RZ, RZ, R10 ;  /* 0x000000ffff0c7224 */ /* 0x000fe200078e000a */
[----:B------:R-:W-:Y:S02]  /*0aa0*/  LOP3.LUT R13, R17, 0x800fffff, R11, 0xf8, !PT ;  /* 0x800fffff110d7812 */ /* 0x000fe400078ef80b */
[----:B------:R-:W-:Y:S01]  /*0ab0*/  @!P1 LOP3.LUT R15, R14, 0x100000, RZ, 0xfc, !PT ;  /* 0x001000000e0f9812 */ /* 0x000fe200078efcff */
[----:B------:R-:W-:Y:S02]  /*0ac0*/  @!P1 IMAD.MOV.U32 R14, RZ, RZ, RZ ;  /* 0x000000ffff0e9224 */ /* 0x000fe400078e00ff */
[----:B------:R-:W-:-:S04]  /*0ad0*/  DFMA R20, R18, -R2, 1 ;  /* 0x3ff000001214742b */ /* 0x000fc80000000802 */
[----:B------:R-:W-:-:S04]  /*0ae0*/  @!P1 DFMA R12, R12, 2, -R14 ;  /* 0x400000000c0c982b */ /* 0x000fc8000000080e */
[----:B------:R-:W-:-:S06]  /*0af0*/  DFMA R14, R18, R20, R18 ;  /* 0x00000014120e722b */ /* 0x000fcc0000000012 */
[----:B------:R-:W-:Y:S02]  /*0b00*/  @!P1 LOP3.LUT R22, R13, 0x7ff00000, RZ, 0xc0, !PT ;  /* 0x7ff000000d169812 */ /* 0x000fe400078ec0ff */
[----:B------:R-:W-:-:S03]  /*0b10*/  DMUL R18, R14, R12 ;  /* 0x0000000c0e127228 */ /* 0x000fc60000000000 */
[----:B------:R-:W-:-:S05]  /*0b20*/  VIADD R16, R22, 0xffffffff ;  /* 0xffffffff16107836 */ /* 0x000fca0000000000 */
[----:B------:R-:W-:Y:S01]  /*0b30*/  DFMA R20, R18, -R2, R12 ;  /* 0x800000021214722b */ /* 0x000fe2000000000c */
[----:B------:R-:W-:-:S04]  /*0b40*/  ISETP.GT.U32.AND P0, PT, R16, 0x7feffffe, PT ;  /* 0x7feffffe1000780c */ /* 0x000fc80003f04070 */
[----:B------:R-:W-:-:S03]  /*0b50*/  ISETP.GT.U32.OR P0, PT, R24, 0x7feffffe, P0 ;  /* 0x7feffffe1800780c */ /* 0x000fc60000704470 */
[----:B------:R-:W-:-:S10]  /*0b60*/  DFMA R14, R14, R20, R18 ;  /* 0x000000140e0e722b */ /* 0x000fd40000000012 */
[----:B------:R-:W-:Y:S05]  /*0b70*/  @P0 BRA `(.L_x_9) ;  /* 0x0000000000680947 */ /* 0x000fea0003800000 */
[----:B------:R-:W-:-:S05]  /*0b80*/  IMAD.MOV.U32 R10, RZ, RZ, 0x3fe00000 ;  /* 0x3fe00000ff0a7424 */ /* 0x000fca00078e00ff */
[----:B------:R-:W-:-:S04]  /*0b90*/  VIADDMNMX R5, R5, -R10, 0xb9600000, !PT ;  /* 0xb960000005057446 */ /* 0x000fc8000780090a */
[----:B------:R-:W-:-:S05]  /*0ba0*/  VIMNMX R10, PT, PT, R5, 0x46a00000, PT ;  /* 0x46a00000050a7848 */ /* 0x000fca0003fe0100 */
[----:B------:R-:W-:Y:S02]  /*0bb0*/  IMAD.IADD R18, R10, 0x1, -R17 ;  /* 0x000000010a127824 */ /* 0x000fe400078e0a11 */
[----:B------:R-:W-:-:S03]  /*0bc0*/  IMAD.MOV.U32 R10, RZ, RZ, RZ ;  /* 0x000000ffff0a7224 */ /* 0x000fc600078e00ff */
[----:B------:R-:W-:-:S06]  /*0bd0*/  IADD3 R11, PT, PT, R18, 0x7fe00000, RZ ;  /* 0x7fe00000120b7810 */ /* 0x000fcc0007ffe0ff */
[----:B------:R-:W-:-:S10]  /*0be0*/  DMUL R16, R14, R10 ;  /* 0x0000000a0e107228 */ /* 0x000fd40000000000 */
[----:B------:R-:W-:-:S13]  /*0bf0*/  FSETP.GTU.AND P0, PT, |R17|, 1.469367938527859385e-39, PT ;  /* 0x001000001100780b */ /* 0x000fda0003f0c200 */
[----:B------:R-:W-:Y:S05]  /*0c00*/  @P0 BRA `(.L_x_10) ;  /* 0x0000000000880947 */ /* 0x000fea0003800000 */
[----:B------:R-:W-:Y:S01]  /*0c10*/  DFMA R2, R14, -R2, R12 ;  /* 0x800000020e02722b */ /* 0x000fe2000000000c */
[----:B------:R-:W-:-:S09]  /*0c20*/  IMAD.MOV.U32 R10, RZ, RZ, RZ ;  /* 0x000000ffff0a7224 */ /* 0x000fd200078e00ff */
[C---:B------:R-:W-:Y:S02]  /*0c30*/  FSETP.NEU.AND P0, PT, R3.reuse, RZ, PT ;  /* 0x000000ff0300720b */ /* 0x040fe40003f0d000 */
[----:B------:R-:W-:-:S04]  /*0c40*/  LOP3.LUT R2, R3, 0x3fe33333, RZ, 0x3c, !PT ;  /* 0x3fe3333303027812 */ /* 0x000fc800078e3cff */
[----:B------:R-:W-:-:S04]  /*0c50*/  LOP3.LUT R5, R2, 0x80000000, RZ, 0xc0, !PT ;  /* 0x8000000002057812 */ /* 0x000fc800078ec0ff */
[----:B------:R-:W-:-:S03]  /*0c60*/  LOP3.LUT R11, R5, R11, RZ, 0xfc, !PT ;  /* 0x0000000b050b7212 */ /* 0x000fc600078efcff */
[----:B------:R-:W-:Y:S05]  /*0c70*/  @!P0 BRA `(.L_x_10) ;  /* 0x00000000006c8947 */ /* 0x000fea0003800000 */
[----:B------:R-:W-:Y:S01]  /*0c80*/  IADD3 R3, PT, PT, -R18, RZ, RZ ;  /* 0x000000ff12037210 */ /* 0x000fe20007ffe1ff */
[----:B------:R-:W-:Y:S01]  /*0c90*/  IMAD.MOV.U32 R2, RZ, RZ, RZ ;  /* 0x000000ffff027224 */ /* 0x000fe200078e00ff */
[----:B------:R-:W-:-:S05]  /*0ca0*/  DMUL.RP R10, R14, R10 ;  /* 0x0000000a0e0a7228 */ /* 0x000fca0000008000 */
[----:B------:R-:W-:-:S05]  /*0cb0*/  DFMA R2, R16, -R2, R14 ;  /* 0x800000021002722b */ /* 0x000fca000000000e */
[----:B------:R-:W-:Y:S02]  /*0cc0*/  LOP3.LUT R5, R11, R5, RZ, 0x3c, !PT ;  /* 0x000000050b057212 */ /* 0x000fe400078e3cff */
[----:B------:R-:W-:-:S04]  /*0cd0*/  IADD3 R2, PT, PT, -R18, -0x43300000, RZ ;  /* 0xbcd0000012027810 */ /* 0x000fc80007ffe1ff */
[----:B------:R-:W-:-:S04]  /*0ce0*/  FSETP.NEU.AND P0, PT, |R3|, R2, PT ;  /* 0x000000020300720b */ /* 0x000fc80003f0d200 */
[----:B------:R-:W-:Y:S02]  /*0cf0*/  FSEL R16, R10, R16, !P0 ;  /* 0x000000100a107208 */ /* 0x000fe40004000000 */
[----:B------:R-:W-:Y:S01]  /*0d00*/  FSEL R17, R5, R17, !P0 ;  /* 0x0000001105117208 */ /* 0x000fe20004000000 */
[----:B------:R-:W-:Y:S06]  /*0d10*/  BRA `(.L_x_10) ;  /* 0x0000000000447947 */ /* 0x000fec0003800000 */
.L_x_9:
[----:B------:R-:W-:-:S14]  /*0d20*/  DSETP.NAN.AND P0, PT, R10, R10, PT ;  /* 0x0000000a0a00722a */ /* 0x000fdc0003f08000 */
[----:B------:R-:W-:Y:S05]  /*0d30*/  @P0 BRA `(.L_x_11) ;  /* 0x0000000000340947 */ /* 0x000fea0003800000 */
[----:B------:R-:W-:Y:S01]  /*0d40*/  ISETP.NE.AND P0, PT, R22, R23, PT ;  /* 0x000000171600720c */ /* 0x000fe20003f05270 */
[----:B------:R-:W-:Y:S01]  /*0d50*/  IMAD.MOV.U32 R16, RZ, RZ, 0x0 ;  /* 0x00000000ff107424 */ /* 0x000fe200078e00ff */
[----:B------:R-:W-:-:S11]  /*0d60*/  MOV R17, 0xfff80000 ;  /* 0xfff8000000117802 */ /* 0x000fd60000000f00 */
[----:B------:R-:W-:Y:S05]  /*0d70*/  @!P0 BRA `(.L_x_10) ;  /* 0x00000000002c8947 */ /* 0x000fea0003800000 */
[----:B------:R-:W-:Y:S02]  /*0d80*/  ISETP.NE.AND P0, PT, R22, 0x7ff00000, PT ;  /* 0x7ff000001600780c */ /* 0x000fe40003f05270 */
[----:B------:R-:W-:Y:S02]  /*0d90*/  LOP3.LUT R10, R11, 0x3fe33333, RZ, 0x3c, !PT ;  /* 0x3fe333330b0a7812 */ /* 0x000fe400078e3cff */
[----:B------:R-:W-:Y:S02]  /*0da0*/  ISETP.EQ.OR P0, PT, R23, RZ, !P0 ;  /* 0x000000ff1700720c */ /* 0x000fe40004702670 */
[----:B------:R-:W-:-:S11]  /*0db0*/  LOP3.LUT R17, R10, 0x80000000, RZ, 0xc0, !PT ;  /* 0x800000000a117812 */ /* 0x000fd600078ec0ff */
[----:B------:R-:W-:Y:S01]  /*0dc0*/  @P0 LOP3.LUT R2, R17, 0x7ff00000, RZ, 0xfc, !PT ;  /* 0x7ff0000011020812 */ /* 0x000fe200078efcff */
[----:B------:R-:W-:Y:S02]  /*0dd0*/  @!P0 IMAD.MOV.U32 R16, RZ, RZ, RZ ;  /* 0x000000ffff108224 */ /* 0x000fe400078e00ff */
[----:B------:R-:W-:Y:S01]  /*0de0*/  @P0 IMAD.MOV.U32 R16, RZ, RZ, RZ ;  /* 0x000000ffff100224 */ /* 0x000fe200078e00ff */
[----:B------:R-:W-:Y:S01]  /*0df0*/  @P0 MOV R17, R2 ;  /* 0x0000000200110202 */ /* 0x000fe20000000f00 */
[----:B------:R-:W-:Y:S06]  /*0e00*/  BRA `(.L_x_10) ;  /* 0x0000000000087947 */ /* 0x000fec0003800000 */
.L_x_11:
[----:B------:R-:W-:Y:S01]  /*0e10*/  LOP3.LUT R17, R11, 0x80000, RZ, 0xfc, !PT ;  /* 0x000800000b117812 */ /* 0x000fe200078efcff */
[----:B------:R-:W-:-:S07]  /*0e20*/  IMAD.MOV.U32 R16, RZ, RZ, R10 ;  /* 0x000000ffff107224 */ /* 0x000fce00078e000a */
.L_x_10:
[----:B------:R-:W-:Y:S05]  /*0e30*/  BSYNC.RECONVERGENT B1 ;  /* 0x0000000000017941 */ /* 0x000fea0003800200 */
.L_x_8:
[----:B------:R-:W-:Y:S02]  /*0e40*/  HFMA2 R3, -RZ, RZ, 0, 0 ;  /* 0x00000000ff037431 */ /* 0x000fe400000001ff */
[----:B------:R-:W-:-:S04]  /*0e50*/  IMAD.MOV.U32 R2, RZ, RZ, R0 ;  /* 0x000000ffff027224 */ /* 0x000fc800078e0000 */
[----:B------:R-:W-:Y:S05]  /*0e60*/  RET.REL.NODEC R2 `(_Z6evolviP17curandStateXORWOWPfS1_) ;  /* 0xfffffff002647950 */ /* 0x000fea0003c3ffff */
        .weak           $__internal_1_$__cuda_sm20_sqrt_rn_f32_slowpath
        .type           $__internal_1_$__cuda_sm20_sqrt_rn_f32_slowpath,@function
        .size           $__internal_1_$__cuda_sm20_sqrt_rn_f32_slowpath,(.L_x_25 - $__internal_1_$__cuda_sm20_sqrt_rn_f32_slowpath)
$__internal_1_$__cuda_sm20_sqrt_rn_f32_slowpath:
[----:B------:R-:W-:-:S13]  /*0e70*/  LOP3.LUT P0, RZ, R14, 0x7fffffff, RZ, 0xc0, !PT ;  /* 0x7fffffff0eff7812 */ /* 0x000fda000780c0ff */
[----:B------:R-:W-:Y:S05]  /*0e80*/  @!P0 BRA `(.L_x_12) ;  /* 0x0000000000448947 */ /* 0x000fea0003800000 */
[----:B------:R-:W-:Y:S01]  /*0e90*/  FSETP.GEU.FTZ.AND P0, PT, R14, RZ, PT ;  /* 0x000000ff0e00720b */ /* 0x000fe20003f1e000 */
[----:B------:R-:W-:-:S12]  /*0ea0*/  IMAD.MOV.U32 R0, RZ, RZ, R14 ;  /* 0x000000ffff007224 */ /* 0x000fd800078e000e */
[----:B------:R-:W-:Y:S01]  /*0eb0*/  @!P0 IMAD.MOV.U32 R14, RZ, RZ, 0x7fffffff ;  /* 0x7fffffffff0e8424 */ /* 0x000fe200078e00ff */
[----:B------:R-:W-:Y:S06]  /*0ec0*/  @!P0 BRA `(.L_x_12) ;  /* 0x0000000000348947 */ /* 0x000fec0003800000 */
[----:B------:R-:W-:-:S13]  /*0ed0*/  FSETP.GTU.FTZ.AND P0, PT, |R0|, +INF , PT ;  /* 0x7f8000000000780b */ /* 0x000fda0003f1c200 */
[----:B------:R-:W-:Y:S01]  /*0ee0*/  @P0 FADD.FTZ R14, R0, 1 ;  /* 0x3f800000000e0421 */ /* 0x000fe20000010000 */
[----:B------:R-:W-:Y:S06]  /*0ef0*/  @P0 BRA `(.L_x_12) ;  /* 0x0000000000280947 */ /* 0x000fec0003800000 */
[----:B------:R-:W-:-:S13]  /*0f00*/  FSETP.NEU.FTZ.AND P0, PT, |R0|, +INF , PT ;  /* 0x7f8000000000780b */ /* 0x000fda0003f1d200 */
[----:B------:R-:W-:Y:S01]  /*0f10*/  @P0 FFMA R6, R0, 1.84467440737095516160e+19, RZ ;  /* 0x5f80000000060823 */ /* 0x000fe200000000ff */
[----:B------:R-:W-:-:S03]  /*0f20*/  @!P0 MOV R14, R0 ;  /* 0x00000000000e8202 */ /* 0x000fc60000000f00 */
[----:B------:R-:W0:Y:S02]  /*0f30*/  @P0 MUFU.RSQ R7, R6 ;  /* 0x0000000600070308 */ /* 0x000e240000001400 */
[----:B0-----:R-:W-:Y:S01]  /*0f40*/  @P0 FMUL.FTZ R9, R6, R7 ;  /* 0x0000000706090220 */ /* 0x001fe20000410000 */
[----:B------:R-:W-:-:S03]  /*0f50*/  @P0 FMUL.FTZ R7, R7, 0.5 ;  /* 0x3f00000007070820 */ /* 0x000fc60000410000 */
[----:B------:R-:W-:-:S04]  /*0f60*/  @P0 FADD.FTZ R8, -R9, -RZ ;  /* 0x800000ff09080221 */ /* 0x000fc80000010100 */
[----:B------:R-:W-:-:S04]  /*0f70*/  @P0 FFMA R8, R9, R8, R6 ;  /* 0x0000000809080223 */ /* 0x000fc80000000006 */
[----:B------:R-:W-:-:S04]  /*0f80*/  @P0 FFMA R7, R8, R7, R9 ;  /* 0x0000000708070223 */ /* 0x000fc80000000009 */
[----:B------:R-:W-:-:S07]  /*0f90*/  @P0 FMUL.FTZ R14, R7, 2.3283064365386962891e-10 ;  /* 0x2f800000070e0820 */ /* 0x000fce0000410000 */
.L_x_12:
[----:B------:R-:W-:Y:S02]  /*0fa0*/  HFMA2 R7, -RZ, RZ, 0, 0 ;  /* 0x00000000ff077431 */ /* 0x000fe400000001ff */
[----:B------:R-:W-:-:S04]  /*0fb0*/  IMAD.MOV.U32 R6, RZ, RZ, R10 ;  /* 0x000000ffff067224 */ /* 0x000fc800078e000a */
[----:B------:R-:W-:Y:S05]  /*0fc0*/  RET.REL.NODEC R6 `(_Z6evolviP17curandStateXORWOWPfS1_) ;  /* 0xfffffff0060c7950 */ /* 0x000fea0003c3ffff */
.L_x_13:
[----:B------:R-:W-:-:S00]  /*0fd0*/  BRA `(.L_x_13) ;  /* 0xfffffffc00fc7947 */ /* 0x000fc0000383ffff */
[----:B------:R-:W-:-:S00]  /*0fe0*/  NOP ;  /* 0x0000000000007918 */ /* 0x000fc00000000000 */
        /* <DEDUP_REMOVED lines=9> */
.L_x_25:


//--------------------- .text._Z11inizializzaPfS_ --------------------------
	.section	.text._Z11inizializzaPfS_,"ax",@progbits
	.align	128
        .global         _Z11inizializzaPfS_
        .type           _Z11inizializzaPfS_,@function
        .size           _Z11inizializzaPfS_,(.L_x_27 - _Z11inizializzaPfS_)
        .other          _Z11inizializzaPfS_,@"STO_CUDA_ENTRY STV_DEFAULT"
_Z11inizializzaPfS_:
.text._Z11inizializzaPfS_:
[----:B------:R-:W-:Y:S01]  /*0000*/  LDC R1, c[0x0][0x37c] ;  /* 0x0000df00ff017b82 */ /* 0x000fe20000000800 */
[----:B------:R-:W0:Y:S07]  /*0010*/  S2R R7, SR_TID.X ;  /* 0x0000000000077919 */ /* 0x000e2e0000002100 */
[----:B------:R-:W0:Y:S01]  /*0020*/  S2UR UR6, SR_CTAID.X ;  /* 0x00000000000679c3 */ /* 0x000e220000002500 */
[----:B------:R-:W1:Y:S07]  /*0030*/  LDCU.64 UR4, c[0x0][0x358] ;  /* 0x00006b00ff0477ac */ /* 0x000e6e0008000a00 */
[----:B------:R-:W0:Y:S08]  /*0040*/  LDC R0, c[0x0][0x360] ;  /* 0x0000d800ff007b82 */ /* 0x000e300000000800 */
[----:B------:R-:W2:Y:S08]  /*0050*/  LDC.64 R2, c[0x0][0x380] ;  /* 0x0000e000ff027b82 */ /* 0x000eb00000000a00 */
[----:B------:R-:W3:Y:S01]  /*0060*/  LDC.64 R4, c[0x0][0x388] ;  /* 0x0000e200ff047b82 */ /* 0x000ee20000000a00 */
[----:B0-----:R-:W-:-:S04]  /*0070*/  IMAD R7, R0, UR6, R7 ;  /* 0x0000000600077c24 */ /* 0x001fc8000f8e0207 */
[----:B--2---:R-:W-:-:S05]  /*0080*/  IMAD.WIDE R2, R7, 0x4, R2 ;  /* 0x0000000407027825 */ /* 0x004fca00078e0202 */
[----:B-1----:R-:W-:Y:S01]  /*0090*/  STG.E desc[UR4][R2.64], RZ ;  /* 0x000000ff02007986 */ /* 0x002fe2000c101904 */
[----:B---3--:R-:W-:-:S05]  /*00a0*/  IMAD.WIDE R4, R7, 0x4, R4 ;  /* 0x0000000407047825 */ /* 0x008fca00078e0204 */
[----:B------:R-:W-:Y:S01]  /*00b0*/  STG.E desc[UR4][R4.64], RZ ;  /* 0x000000ff04007986 */ /* 0x000fe2000c101904 */
[----:B------:R-:W-:Y:S05]  /*00c0*/  EXIT ;  /* 0x000000000000794d */ /* 0x000fea0003800000 */
.L_x_14:
        /* <DEDUP_REMOVED lines=11> */
.L_x_27:


//--------------------- .text._Z19setup_random_kernelP17curandStateXORWOW --------------------------
	.section	.text._Z19setup_random_kernelP17curandStateXORWOW,"ax",@progbits
	.align	128
        .global         _Z19setup_random_kernelP17curandStateXORWOW
        .type           _Z19setup_random_kernelP17curandStateXORWOW,@function
        .size           _Z19setup_random_kernelP17curandStateXORWOW,(.L_x_28 - _Z19setup_random_kernelP17curandStateXORWOW)
        .other          _Z19setup_random_kernelP17curandStateXORWOW,@"STO_CUDA_ENTRY STV_DEFAULT"
_Z19setup_random_kernelP17curandStateXORWOW:
.text._Z19setup_random_kernelP17curandStateXORWOW:
[----:B------:R-:W-:Y:S01]  /*0000*/  LDC R1, c[0x0][0x37c] ;  /* 0x0000df00ff017b82 */ /* 0x000fe20000000800 */
[----:B------:R-:W0:Y:S07]  /*0010*/  S2R R13, SR_TID.X ;  /* 0x00000000000d7919 */ /* 0x000e2e0000002100 */
[----:B------:R-:W0:Y:S01]  /*0020*/  S2UR UR6, SR_CTAID.X ;  /* 0x00000000000679c3 */ /* 0x000e220000002500 */
[----:B------:R-:W1:Y:S01]  /*0030*/  LDCU.64 UR4, c[0x0][0x358] ;  /* 0x00006b00ff0477ac */ /* 0x000e620008000a00 */
[----:B------:R-:W-:Y:S01]  /*0040*/  IMAD.MOV.U32 R2, RZ, RZ, 0x3198c20f ;  /* 0x3198c20fff027424 */ /* 0x000fe200078e00ff */
[----:B------:R-:W-:Y:S01]  /*0050*/  BSSY.RECONVERGENT B0, `(.L_x_15) ;  /* 0x00000df000007945 */ /* 0x000fe20003800200 */
[----:B------:R-:W-:-:S02]  /*0060*/  IMAD.MOV.U32 R3, RZ, RZ, 0x5efdb30c ;  /* 0x5efdb30cff037424 */ /* 0x000fc400078e00ff */
[----:B------:R-:W-:Y:S02]  /*0070*/  IMAD.MOV.U32 R4, RZ, RZ, 0x423bb012 ;  /* 0x423bb012ff047424 */ /* 0x000fe400078e00ff */
[----:B------:R-:W0:Y:S01]  /*0080*/  LDC R0, c[0x0][0x360] ;  /* 0x0000d800ff007b82 */ /* 0x000e220000000800 */
[----:B------:R-:W-:Y:S02]  /*0090*/  IMAD.MOV.U32 R5, RZ, RZ, -0x75bd8fc ;  /* 0xf8a42704ff057424 */ /* 0x000fe400078e00ff */
[----:B------:R-:W-:Y:S02]  /*00a0*/  IMAD.MOV.U32 R8, RZ, RZ, -0x23270784 ;  /* 0xdcd8f87cff087424 */ /* 0x000fe400078e00ff */
[----:B------:R-:W-:-:S03]  /*00b0*/  IMAD.MOV.U32 R9, RZ, RZ, 0x57fa2510 ;  /* 0x57fa2510ff097424 */ /* 0x000fc600078e00ff */
[----:B------:R-:W2:Y:S01]  /*00c0*/  LDC.64 R6, c[0x0][0x380] ;  /* 0x0000e000ff067b82 */ /* 0x000ea20000000a00 */
[----:B0-----:R-:W-:-:S05]  /*00d0*/  IMAD R13, R0, UR6, R13 ;  /* 0x00000006000d7c24 */ /* 0x001fca000f8e020d */
[C---:B------:R-:W-:Y:S01]  /*00e0*/  ISETP.NE.AND P0, PT, R13.reuse, RZ, PT ;  /* 0x000000ff0d00720c */ /* 0x040fe20003f05270 */
[----:B--2---:R-:W-:-:S05]  /*00f0*/  IMAD.WIDE R6, R13, 0x30, R6 ;  /* 0x000000300d067825 */ /* 0x004fca00078e0206 */
[----:B-1----:R0:W-:Y:S04]  /*0100*/  STG.E.64 desc[UR4][R6.64], R2 ;  /* 0x0000000206007986 */ /* 0x0021e8000c101b04 */
[----:B------:R0:W-:Y:S04]  /*0110*/  STG.E.64 desc[UR4][R6.64+0x8], R4 ;  /* 0x0000080406007986 */ /* 0x0001e8000c101b04 */
[----:B------:R0:W-:Y:S01]  /*0120*/  STG.E.64 desc[UR4][R6.64+0x10], R8 ;  /* 0x0000100806007986 */ /* 0x0001e2000c101b04 */
[----:B------:R-:W-:Y:S05]  /*0130*/  @!P0 BRA `(.L_x_16) ;  /* 0x0000000c00408947 */ /* 0x000fea0003800000 */
[----:B------:R-:W-:Y:S01]  /*0140*/  SHF.R.S32.HI R0, RZ, 0x1f, R13 ;  /* 0x0000001fff007819 */ /* 0x000fe2000001140d */
[----:B------:R-:W-:-:S07]  /*0150*/  IMAD.MOV.U32 R12, RZ, RZ, RZ ;  /* 0x000000ffff0c7224 */ /* 0x000fce00078e00ff */
.L_x_22:
[----:B0-----:R-:W-:Y:S01]  /*0160*/  LOP3.LUT R2, R13, 0x3, RZ, 0xc0, !PT ;  /* 0x000000030d027812 */ /* 0x001fe200078ec0ff */
[----:B------:R-:W-:Y:S03]  /*0170*/  BSSY.RECONVERGENT B1, `(.L_x_17) ;  /* 0x00000c6000017945 */ /* 0x000fe60003800200 */
[----:B------:R-:W-:-:S04]  /*0180*/  ISETP.NE.U32.AND P0, PT, R2, RZ, PT ;  /* 0x000000ff0200720c */ /* 0x000fc80003f05070 */
[----:B------:R-:W-:-:S13]  /*0190*/  ISETP.NE.AND.EX P0, PT, RZ, RZ, PT, P0 ;  /* 0x000000ffff00720c */ /* 0x000fda0003f05300 */
[----:B------:R-:W-:Y:S05]  /*01a0*/  @!P0 BRA `(.L_x_18) ;  /* 0x0000000c00088947 */ /* 0x000fea0003800000 */
[----:B------:R-:W0:Y:S01]  /*01b0*/  LDC.64 R8, c[0x4][RZ] ;  /* 0x01000000ff087b82 */ /* 0x000e220000000a00 */
[----:B------:R-:W-:Y:S02]  /*01c0*/  IMAD.MOV.U32 R14, RZ, RZ, RZ ;  /* 0x000000ffff0e7224 */ /* 0x000fe400078e00ff */
[----:B0-----:R-:W-:-:S07]  /*01d0*/  IMAD.WIDE.U32 R8, R12, 0xc80, R8 ;  /* 0x00000c800c087825 */ /* 0x001fce00078e0008 */
.L_x_21:
[----:B0-----:R-:W-:Y:S01]  /*01e0*/  IMAD.MOV.U32 R15, RZ, RZ, RZ ;  /* 0x000000ffff0f7224 */ /* 0x001fe200078e00ff */
[----:B------:R-:W-:Y:S01]  /*01f0*/  CS2R R2, SRZ ;  /* 0x0000000000027805 */ /* 0x000fe2000001ff00 */
[----:B------:R-:W-:Y:S01]  /*0200*/  IMAD.MOV.U32 R17, RZ, RZ, RZ ;  /* 0x000000ffff117224 */ /* 0x000fe200078e00ff */
[----:B------:R-:W-:-:S07]  /*0210*/  CS2R R4, SRZ ;  /* 0x0000000000047805 */ /* 0x000fce000001ff00 */
.L_x_20:
[----:B------:R-:W-:-:S05]  /*0220*/  IMAD.WIDE.U32 R10, R17, 0x4, R6 ;  /* 0x00000004110a7825 */ /* 0x000fca00078e0006 */
[----:B------:R0:W5:Y:S01]  /*0230*/  LDG.E R16, desc[UR4][R10.64+0x4] ;  /* 0x000004040a107981 */ /* 0x000162000c1e1900 */
[----:B------:R-:W-:-:S07]  /*0240*/  IMAD.MOV.U32 R19, RZ, RZ, RZ ;  /* 0x000000ffff137224 */ /* 0x000fce00078e00ff */
.L_x_19:
[----:B-----5:R-:W-:Y:S01]  /*0250*/  SHF.R.U32.HI R24, RZ, R19, R16 ;  /* 0x00000013ff187219 */ /* 0x020fe20000011610 */
[----:B0-----:R-:W-:-:S03]  /*0260*/  IMAD.SHL.U32 R10, R17, 0x20, RZ ;  /* 0x00000020110a7824 */ /* 0x001fc600078e00ff */
[----:B------:R-:W-:Y:S01]  /*0270*/  LOP3.LUT R11, R24, 0x1, RZ, 0xc0, !PT ;  /* 0x00000001180b7812 */ /* 0x000fe200078ec0ff */
[----:B------:R-:W-:-:S03]  /*0280*/  IMAD.IADD R10, R10, 0x1, R19 ;  /* 0x000000010a0a7824 */ /* 0x000fc600078e0213 */
[----:B------:R-:W-:Y:S01]  /*0290*/  ISETP.NE.U32.AND P0, PT, R11, 0x1, PT ;  /* 0x000000010b00780c */ /* 0x000fe20003f05070 */
[----:B------:R-:W-:-:S03]  /*02a0*/  IMAD R11, R10, 0x5, RZ ;  /* 0x000000050a0b7824 */ /* 0x000fc600078e02ff */
[----:B------:R-:W-:Y:S01]  /*02b0*/  R2P PR, R24, 0x7e ;  /* 0x0000007e18007804 */ /* 0x000fe20000000000 */
[----:B------:R-:W-:-:S08]  /*02c0*/  IMAD.WIDE.U32 R10, R11, 0x4, R8 ;  /* 0x000000040b0a7825 */ /* 0x000fd000078e0008 */
[----:B------:R-:W2:Y:S04]  /*02d0*/  @!P0 LDG.E R18, desc[UR4][R10.64] ;  /* 0x000000040a128981 */ /* 0x000ea8000c1e1900 */
[----:B------:R-:W3:Y:S04]  /*02e0*/  @!P0 LDG.E R20, desc[UR4][R10.64+0x10] ;  /* 0x000010040a148981 */ /* 0x000ee8000c1e1900 */
[----:B------:R-:W4:Y:S04]  /*02f0*/  @P1 LDG.E R22, desc[UR4][R10.64+0x14] ;  /* 0x000014040a161981 */ /* 0x000f28000c1e1900 */
[----:B------:R-:W4:Y:S04]  /*0300*/  @P2 LDG.E R26, desc[UR4][R10.64+0x28] ;  /* 0x000028040a1a2981 */ /* 0x000f28000c1e1900 */
[----:B------:R-:W4:Y:S04]  /*0310*/  @!P0 LDG.E R21, desc[UR4][R10.64+0x4] ;  /* 0x000004040a158981 */ /* 0x000f28000c1e1900 */
[----:B------:R-:W4:Y:S04]  /*0320*/  @!P0 LDG.E R23, desc[UR4][R10.64+0xc] ;  /* 0x00000c040a178981 */ /* 0x000f28000c1e1900 */
[----:B------:R-:W4:Y:S04]  /*0330*/  @P1 LDG.E R25, desc[UR4][R10.64+0x18] ;  /* 0x000018040a191981 */ /* 0x000f28000c1e1900 */
[----:B------:R-:W4:Y:S04]  /*0340*/  @P3 LDG.E R28, desc[UR4][R10.64+0x3c] ;  /* 0x00003c040a1c3981 */ /* 0x000f28000c1e1900 */
[----:B------:R-:W4:Y:S01]  /*0350*/  @P6 LDG.E R27, desc[UR4][R10.64+0x7c] ;  /* 0x00007c040a1b6981 */ /* 0x000f22000c1e1900 */
[----:B--2---:R-:W-:-:S03]  /*0360*/  @!P0 LOP3.LUT R15, R15, R18, RZ, 0x3c, !PT ;  /* 0x000000120f0f8212 */ /* 0x004fc600078e3cff */
[----:B------:R-:W2:Y:S01]  /*0370*/  @!P0 LDG.E R18, desc[UR4][R10.64+0x8] ;  /* 0x000008040a128981 */ /* 0x000ea2000c1e1900 */
[----:B---3--:R-:W-:-:S03]  /*0380*/  @!P0 LOP3.LUT R3, R3, R20, RZ, 0x3c, !PT ;  /* 0x0000001403038212 */ /* 0x008fc600078e3cff */
[----:B------:R-:W3:Y:S01]  /*0390*/  @P1 LDG.E R20, desc[UR4][R10.64+0x24] ;  /* 0x000024040a141981 */ /* 0x000ee2000c1e1900 */
[----:B----4-:R-:W-:-:S03]  /*03a0*/  @P1 LOP3.LUT R15, R15, R22, RZ, 0x3c, !PT ;  /* 0x000000160f0f1212 */ /* 0x010fc600078e3cff */
[----:B------:R-:W4:Y:S01]  /*03b0*/  @P2 LDG.E R22, desc[UR4][R10.64+0x38] ;  /* 0x000038040a162981 */ /* 0x000f22000c1e1900 */
[----:B------:R-:W-:-:S03]  /*03c0*/  @P2 LOP3.LUT R15, R15, R26, RZ, 0x3c, !PT ;  /* 0x0000001a0f0f2212 */ /* 0x000fc600078e3cff */
[----:B------:R-:W4:Y:S01]  /*03d0*/  @P4 LDG.E R26, desc[UR4][R10.64+0x50] ;  /* 0x000050040a1a4981 */ /* 0x000f22000c1e1900 */
[----:B------:R-:W-:-:S03]  /*03e0*/  @!P0 LOP3.LUT R4, R4, R21, RZ, 0x3c, !PT ;  /* 0x0000001504048212 */ /* 0x000fc600078e3cff */
[----:B------:R-:W4:Y:S01]  /*03f0*/  @P1 LDG.E R21, desc[UR4][R10.64+0x20] ;  /* 0x000020040a151981 */ /* 0x000f22000c1e1900 */
[----:B------:R-:W-:-:S03]  /*0400*/  @!P0 LOP3.LUT R2, R2, R23, RZ, 0x3c, !PT ;  /* 0x0000001702028212 */ /* 0x000fc600078e3cff */
[----:B------:R-:W4:Y:S01]  /*0410*/  @P2 LDG.E R23, desc[UR4][R10.64+0x2c] ;  /* 0x00002c040a172981 */ /* 0x000f22000c1e1900 */
[----:B------:R-:W-:-:S03]  /*0420*/  @P1 LOP3.LUT R4, R4, R25, RZ, 0x3c, !PT ;  /* 0x0000001904041212 */ /* 0x000fc600078e3cff */
[----:B------:R-:W4:Y:S01]  /*0430*/  @P2 LDG.E R25, desc[UR4][R10.64+0x34] ;  /* 0x000034040a192981 */ /* 0x000f22000c1e1900 */
[----:B--2---:R-:W-:-:S03]  /*0440*/  @!P0 LOP3.LUT R5, R5, R18, RZ, 0x3c, !PT ;  /* 0x0000001205058212 */ /* 0x004fc600078e3cff */
[----:B------:R-:W2:Y:S01]  /*0450*/  @P1 LDG.E R18, desc[UR4][R10.64+0x1c] ;  /* 0x00001c040a121981 */ /* 0x000ea2000c1e1900 */
[----:B---3--:R-:W-:-:S03]  /*0460*/  @P1 LOP3.LUT R3, R3, R20, RZ, 0x3c, !PT ;  /* 0x0000001403031212 */ /* 0x008fc600078e3cff */
[----:B------:R-:W3:Y:S01]  /*0470*/  @P2 LDG.E R20, desc[UR4][R10.64+0x30] ;  /* 0x000030040a142981 */ /* 0x000ee2000c1e1900 */
[----:B----4-:R-:W-:-:S03]  /*0480*/  @P2 LOP3.LUT R3, R3, R22, RZ, 0x3c, !PT ;  /* 0x0000001603032212 */ /* 0x010fc600078e3cff */
[----:B------:R-:W4:Y:S01]  /*0490*/  @P3 LDG.E R22, desc[UR4][R10.64+0x4c] ;  /* 0x00004c040a163981 */ /* 0x000f22000c1e1900 */
[----:B------:R-:W-:-:S04]  /*04a0*/  @P3 LOP3.LUT R15, R15, R28, RZ, 0x3c, !PT ;  /* 0x0000001c0f0f3212 */ /* 0x000fc800078e3cff */
[----:B------:R-:W-:Y:S02]  /*04b0*/  @P4 LOP3.LUT R15, R15, R26, RZ, 0x3c, !PT ;  /* 0x0000001a0f0f4212 */ /* 0x000fe400078e3cff */
[----:B------:R-:W-:Y:S01]  /*04c0*/  @P1 LOP3.LUT R2, R2, R21, RZ, 0x3c, !PT ;  /* 0x0000001502021212 */ /* 0x000fe200078e3cff */
[----:B------:R-:W4:Y:S04]  /*04d0*/  @P5 LDG.E R26, desc[UR4][R10.64+0x64] ;  /* 0x000064040a1a5981 */ /* 0x000f28000c1e1900 */
[----:B------:R-:W4:Y:S01]  /*04e0*/  @P3 LDG.E R21, desc[UR4][R10.64+0x40] ;  /* 0x000040040a153981 */ /* 0x000f22000c1e1900 */
[----:B------:R-:W-:Y:S02]  /*04f0*/  @P2 LOP3.LUT R4, R4, R23, RZ, 0x3c, !PT ;  /* 0x0000001704042212 */ /* 0x000fe400078e3cff */
[----:B------:R-:W-:Y:S01]  /*0500*/  @P2 LOP3.LUT R2, R2, R25, RZ, 0x3c, !PT ;  /* 0x0000001902022212 */ /* 0x000fe200078e3cff */
[----:B------:R-:W4:Y:S04]  /*0510*/  @P3 LDG.E R23, desc[UR4][R10.64+0x48] ;  /* 0x000048040a173981 */ /* 0x000f28000c1e1900 */
[----:B------:R-:W4:Y:S01]  /*0520*/  @P4 LDG.E R25, desc[UR4][R10.64+0x54] ;  /* 0x000054040a194981 */ /* 0x000f22000c1e1900 */
[----:B--2---:R-:W-:-:S03]  /*0530*/  @P1 LOP3.LUT R5, R5, R18, RZ, 0x3c, !PT ;  /* 0x0000001205051212 */ /* 0x004fc600078e3cff */
[----:B------:R-:W2:Y:S01]  /*0540*/  @P3 LDG.E R18, desc[UR4][R10.64+0x44] ;  /* 0x000044040a123981 */ /* 0x000ea2000c1e1900 */
[----:B---3--:R-:W-:-:S03]  /*0550*/  @P2 LOP3.LUT R5, R5, R20, RZ, 0x3c, !PT ;  /* 0x0000001405052212 */ /* 0x008fc600078e3cff */
[----:B------:R-:W3:Y:S01]  /*0560*/  @P4 LDG.E R20, desc[UR4][R10.64+0x58] ;  /* 0x000058040a144981 */ /* 0x000ee2000c1e1900 */
[----:B----4-:R-:W-:-:S03]  /*0570*/  @P3 LOP3.LUT R3, R3, R22, RZ, 0x3c, !PT ;  /* 0x0000001603033212 */ /* 0x010fc600078e3cff */
[----:B------:R-:W4:Y:S01]  /*0580*/  @P4 LDG.E R22, desc[UR4][R10.64+0x60] ;  /* 0x000060040a164981 */ /* 0x000f22000c1e1900 */
[----:B------:R-:W-:Y:S02]  /*0590*/  LOP3.LUT P0, RZ, R24, 0x80, RZ, 0xc0, !PT ;  /* 0x0000008018ff7812 */ /* 0x000fe4000780c0ff */
[----:B------:R-:W-:Y:S02]  /*05a0*/  @P5 LOP3.LUT R15, R15, R26, RZ, 0x3c, !PT ;  /* 0x0000001a0f0f5212 */ /* 0x000fe400078e3cff */
[----:B------:R-:W4:Y:S01]  /*05b0*/  @P6 LDG.E R26, desc[UR4][R10.64+0x78] ;  /* 0x000078040a1a6981 */ /* 0x000f22000c1e1900 */
[----:B------:R-:W-:-:S03]  /*05c0*/  @P3 LOP3.LUT R4, R4, R21, RZ, 0x3c, !PT ;  /* 0x0000001504043212 */ /* 0x000fc600078e3cff */
[----:B------:R-:W4:Y:S01]  /*05d0*/  @P4 LDG.E R21, desc[UR4][R10.64+0x5c] ;  /* 0x00005c040a154981 */ /* 0x000f22000c1e1900 */
[----:B------:R-:W-:-:S03]  /*05e0*/  @P3 LOP3.LUT R2, R2, R23, RZ, 0x3c, !PT ;  /* 0x0000001702023212 */ /* 0x000fc600078e3cff */
[----:B------:R-:W4:Y:S01]  /*05f0*/  @P5 LDG.E R23, desc[UR4][R10.64+0x68] ;  /* 0x000068040a175981 */ /* 0x000f22000c1e1900 */
[----:B------:R-:W-:-:S03]  /*0600*/  @P4 LOP3.LUT R4, R4, R25, RZ, 0x3c, !PT ;  /* 0x0000001904044212 */ /* 0x000fc600078e3cff */
[----:B------:R-:W4:Y:S01]  /*0610*/  @P5 LDG.E R25, desc[UR4][R10.64+0x70] ;  /* 0x000070040a195981 */ /* 0x000f22000c1e1900 */
[----:B--2---:R-:W-:-:S03]  /*0620*/  @P3 LOP3.LUT R5, R5, R18, RZ, 0x3c, !PT ;  /* 0x0000001205053212 */ /* 0x004fc600078e3cff */
[----:B------:R-:W2:Y:S01]  /*0630*/  @P5 LDG.E R18, desc[UR4][R10.64+0x6c] ;  /* 0x00006c040a125981 */ /* 0x000ea2000c1e1900 */
[----:B---3--:R-:W-:-:S03]  /*0640*/  @P4 LOP3.LUT R5, R5, R20, RZ, 0x3c, !PT ;  /* 0x0000001405054212 */ /* 0x008fc600078e3cff */
[----:B------:R-:W3:Y:S01]  /*0650*/  @P5 LDG.E R20, desc[UR4][R10.64+0x74] ;  /* 0x000074040a145981 */ /* 0x000ee2000c1e1900 */
[----:B----4-:R-:W-:-:S03]  /*0660*/  @P4 LOP3.LUT R3, R3, R22, RZ, 0x3c, !PT ;  /* 0x0000001603034212 */ /* 0x010fc600078e3cff */
[----:B------:R-:W4:Y:S01]  /*0670*/  @P0 LDG.E R22, desc[UR4][R10.64+0x8c] ;  /* 0x00008c040a160981 */ /* 0x000f22000c1e1900 */
[----:B------:R-:W-:-:S03]  /*0680*/  @P6 LOP3.LUT R15, R15, R26, RZ, 0x3c, !PT ;  /* 0x0000001a0f0f6212 */ /* 0x000fc600078e3cff */
        /* <DEDUP_REMOVED lines=13> */
[----:B------:R-:W-:Y:S02]  /*0760*/  @P6 LOP3.LUT R4, R4, R27, RZ, 0x3c, !PT ;  /* 0x0000001b04046212 */ /* 0x000fe400078e3cff */
[----:B------:R-:W-:Y:S02]  /*0770*/  @P6 LOP3.LUT R2, R2, R21, RZ, 0x3c, !PT ;  /* 0x0000001502026212 */ /* 0x000fe400078e3cff */
[----:B------:R-:W-:Y:S02]  /*0780*/  @P0 LOP3.LUT R4, R4, R23, RZ, 0x3c, !PT ;  /* 0x0000001704040212 */ /* 0x000fe400078e3cff */
[----:B------:R-:W-:Y:S02]  /*0790*/  @P0 LOP3.LUT R2, R2, R25, RZ, 0x3c, !PT ;  /* 0x0000001902020212 */ /* 0x000fe400078e3cff */
[----:B--2---:R-:W-:Y:S02]  /*07a0*/  @P6 LOP3.LUT R5, R5, R18, RZ, 0x3c, !PT ;  /* 0x0000001205056212 */ /* 0x004fe400078e3cff */
[----:B---3--:R-:W-:-:S02]  /*07b0*/  @P6 LOP3.LUT R3, R3, R20, RZ, 0x3c, !PT ;  /* 0x0000001403036212 */ /* 0x008fc400078e3cff */
[----:B----4-:R-:W-:Y:S02]  /*07c0*/  @P0 LOP3.LUT R5, R5, R22, RZ, 0x3c, !PT ;  /* 0x0000001605050212 */ /* 0x010fe400078e3cff */
[----:B------:R-:W-:Y:S02]  /*07d0*/  @P0 LOP3.LUT R3, R3, R26, RZ, 0x3c, !PT ;  /* 0x0000001a03030212 */ /* 0x000fe400078e3cff */
[----:B------:R-:W-:-:S13]  /*07e0*/  R2P PR, R24.B1, 0x7f ;  /* 0x0000007f18007804 */ /* 0x000fda0000001000 */
[----:B------:R-:W2:Y:S04]  /*07f0*/  @P0 LDG.E R18, desc[UR4][R10.64+0xa0] ;  /* 0x0000a0040a120981 */ /* 0x000ea8000c1e1900 */
[----:B------:R-:W3:Y:S04]  /*0800*/  @P1 LDG.E R22, desc[UR4][R10.64+0xb4] ;  /* 0x0000b4040a161981 */ /* 0x000ee8000c1e1900 */
[----:B------:R-:W4:Y:S04]  /*0810*/  @P2 LDG.E R26, desc[UR4][R10.64+0xc8] ;  /* 0x0000c8040a1a2981 */ /* 0x000f28000c1e1900 */
[----:B------:R-:W4:Y:S04]  /*0820*/  @P3 LDG.E R28, desc[UR4][R10.64+0xdc] ;  /* 0x0000dc040a1c3981 */ /* 0x000f28000c1e1900 */
[----:B------:R-:W4:Y:S04]  /*0830*/  @P0 LDG.E R23, desc[UR4][R10.64+0xa4] ;  /* 0x0000a4040a170981 */ /* 0x000f28000c1e1900 */
[----:B------:R-:W4:Y:S04]  /*0840*/  @P0 LDG.E R20, desc[UR4][R10.64+0xa8] ;  /* 0x0000a8040a140981 */ /* 0x000f28000c1e1900 */
[----:B------:R-:W4:Y:S04]  /*0850*/  @P4 LDG.E R25, desc[UR4][R10.64+0xf0] ;  /* 0x0000f0040a194981 */ /* 0x000f28000c1e1900 */
        /* <DEDUP_REMOVED lines=21> */
[----:B------:R-:W-:Y:S02]  /*09b0*/  LOP3.LUT P0, RZ, R24, 0x8000, RZ, 0xc0, !PT ;  /* 0x0000800018ff7812 */ /* 0x000fe4000780c0ff */
[----:B----4-:R-:W-:Y:S01]  /*09c0*/  @P5 LOP3.LUT R15, R15, R26, RZ, 0x3c, !PT ;  /* 0x0000001a0f0f5212 */ /* 0x010fe200078e3cff */
[----:B------:R-:W4:Y:S04]  /*09d0*/  @P3 LDG.E R24, desc[UR4][R10.64+0xe4] ;  /* 0x0000e4040a183981 */ /* 0x000f28000c1e1900 */
[----:B------:R-:W2:Y:S01]  /*09e0*/  @P6 LDG.E R26, desc[UR4][R10.64+0x118] ;  /* 0x000118040a1a6981 */ /* 0x000ea2000c1e1900 */
        /* <DEDUP_REMOVED lines=8> */
[----:B---3--:R-:W-:-:S03]  /*0a70*/  @P2 LOP3.LUT R3, R3, R22, RZ, 0x3c, !PT ;  /* 0x0000001603032212 */ /* 0x008fc600078e3cff */
[----:B------:R-:W3:Y:S01]  /*0a80*/  @P4 LDG.E R22, desc[UR4][R10.64+0x100] ;  /* 0x000100040a164981 */ /* 0x000ee2000c1e1900 */
[----:B--2---:R-:W-:-:S03]  /*0a90*/  @P6 LOP3.LUT R15, R15, R26, RZ, 0x3c, !PT ;  /* 0x0000001a0f0f6212 */ /* 0x004fc600078e3cff */
[----:B------:R-:W2:Y:S01]  /*0aa0*/  @P0 LDG.E R26, desc[UR4][R10.64+0x12c] ;  /* 0x00012c040a1a0981 */ /* 0x000ea2000c1e1900 */
[----:B----4-:R-:W-:-:S03]  /*0ab0*/  @P2 LOP3.LUT R2, R2, R23, RZ, 0x3c, !PT ;  /* 0x0000001702022212 */ /* 0x010fc600078e3cff */
[----:B------:R-:W4:Y:S01]  /*0ac0*/  @P4 LDG.E R23, desc[UR4][R10.64+0xfc] ;  /* 0x0000fc040a174981 */ /* 0x000f22000c1e1900 */
[----:B------:R-:W-:-:S03]  /*0ad0*/  @P2 LOP3.LUT R5, R5, R20, RZ, 0x3c, !PT ;  /* 0x0000001405052212 */ /* 0x000fc600078e3cff */
[----:B------:R-:W4:Y:S01]  /*0ae0*/  @P4 LDG.E R20, desc[UR4][R10.64+0xf8] ;  /* 0x0000f8040a144981 */ /* 0x000f22000c1e1900 */
[----:B------:R-:W-:Y:S02]  /*0af0*/  @P3 LOP3.LUT R2, R2, R27, RZ, 0x3c, !PT ;  /* 0x0000001b02023212 */ /* 0x000fe400078e3cff */
[----:B------:R-:W-:Y:S01]  /*0b00*/  @P3 LOP3.LUT R4, R4, R25, RZ, 0x3c, !PT ;  /* 0x0000001904043212 */ /* 0x000fe200078e3cff */
[----:B------:R-:W4:Y:S01]  /*0b10*/  @P5 LDG.E R27, desc[UR4][R10.64+0x110] ;  /* 0x000110040a1b5981 */ /* 0x000f22000c1e1900 */
[----:B------:R-:W-:-:S03]  /*0b20*/  @P3 LOP3.LUT R5, R5, R24, RZ, 0x3c, !PT ;  /* 0x0000001805053212 */ /* 0x000fc600078e3cff */
[----:B------:R-:W4:Y:S04]  /*0b30*/  @P5 LDG.E R25, desc[UR4][R10.64+0x108] ;  /* 0x000108040a195981 */ /* 0x000f28000c1e1900 */
        /* <DEDUP_REMOVED lines=19> */
[----:B------:R-:W-:-:S05]  /*0c70*/  VIADD R19, R19, 0x10 ;  /* 0x0000001013137836 */ /* 0x000fca0000000000 */
[----:B------:R-:W-:Y:S02]  /*0c80*/  ISETP.NE.AND P1, PT, R19, 0x20, PT ;  /* 0x000000201300780c */ /* 0x000fe40003f25270 */
[----:B------:R-:W-:Y:S02]  /*0c90*/  @P5 LOP3.LUT R3, R3, R18, RZ, 0x3c, !PT ;  /* 0x0000001203035212 */ /* 0x000fe400078e3cff */
[----:B------:R-:W-:Y:S02]  /*0ca0*/  @P6 LOP3.LUT R4, R4, R21, RZ, 0x3c, !PT ;  /* 0x0000001504046212 */ /* 0x000fe400078e3cff */
[----:B---3--:R-:W-:-:S04]  /*0cb0*/  @P6 LOP3.LUT R3, R3, R22, RZ, 0x3c, !PT ;  /* 0x0000001603036212 */ /* 0x008fc800078e3cff */
[----:B--2---:R-:W-:Y:S02]  /*0cc0*/  @P0 LOP3.LUT R3, R3, R26, RZ, 0x3c, !PT ;  /* 0x0000001a03030212 */ /* 0x004fe400078e3cff */
[----:B----4-:R-:W-:Y:S02]  /*0cd0*/  @P6 LOP3.LUT R2, R2, R23, RZ, 0x3c, !PT ;  /* 0x0000001702026212 */ /* 0x010fe400078e3cff */
[----:B------:R-:W-:Y:S02]  /*0ce0*/  @P6 LOP3.LUT R5, R5, R20, RZ, 0x3c, !PT ;  /* 0x0000001405056212 */ /* 0x000fe400078e3cff */
[----:B------:R-:W-:Y:S02]  /*0cf0*/  @P0 LOP3.LUT R2, R2, R27, RZ, 0x3c, !PT ;  /* 0x0000001b02020212 */ /* 0x000fe400078e3cff */
[----:B------:R-:W-:Y:S02]  /*0d00*/  @P0 LOP3.LUT R4, R4, R25, RZ, 0x3c, !PT ;  /* 0x0000001904040212 */ /* 0x000fe400078e3cff */
[----:B------:R-:W-:Y:S01]  /*0d10*/  @P0 LOP3.LUT R5, R5, R24, RZ, 0x3c, !PT ;  /* 0x0000001805050212 */ /* 0x000fe200078e3cff */
[----:B------:R-:W-:Y:S06]  /*0d20*/  @P1 BRA `(.L_x_19) ;  /* 0xfffffff400481947 */ /* 0x000fec000383ffff */
[----:B------:R-:W-:-:S05]  /*0d30*/  VIADD R17, R17, 0x1 ;  /* 0x0000000111117836 */ /* 0x000fca0000000000 */
[----:B------:R-:W-:-:S13]  /*0d40*/  ISETP.NE.AND P0, PT, R17, 0x5, PT ;  /* 0x000000051100780c */ /* 0x000fda0003f05270 */
[----:B------:R-:W-:Y:S05]  /*0d50*/  @P0 BRA `(.L_x_20) ;  /* 0xfffffff400300947 */ /* 0x000fea000383ffff */
[----:B------:R0:W-:Y:S01]  /*0d60*/  STG.E.64 desc[UR4][R6.64+0x8], R4 ;  /* 0x0000080406007986 */ /* 0x0001e2000c101b04 */
[----:B------:R-:W-:Y:S01]  /*0d70*/  VIADD R14, R14, 0x1 ;  /* 0x000000010e0e7836 */ /* 0x000fe20000000000 */
[----:B------:R-:W-:Y:S02]  /*0d80*/  LOP3.LUT R11, R13, 0x3, RZ, 0xc0, !PT ;  /* 0x000000030d0b7812 */ /* 0x000fe400078ec0ff */
[----:B------:R0:W-:Y:S02]  /*0d90*/  STG.E.64 desc[UR4][R6.64+0x10], R2 ;  /* 0x0000100206007986 */ /* 0x0001e4000c101b04 */
[----:B------:R-:W-:Y:S02]  /*0da0*/  ISETP.GE.U32.AND P0, PT, R14, R11, PT ;  /* 0x0000000b0e00720c */ /* 0x000fe40003f06070 */
[----:B------:R0:W-:Y:S11]  /*0db0*/  STG.E desc[UR4][R6.64+0x4], R15 ;  /* 0x0000040f06007986 */ /* 0x0001f6000c101904 */
[----:B------:R-:W-:Y:S05]  /*0dc0*/  @!P0 BRA `(.L_x_21) ;  /* 0xfffffff400048947 */ /* 0x000fea000383ffff */
.L_x_18:
[----:B------:R-:W-:Y:S05]  /*0dd0*/  BSYNC.RECONVERGENT B1 ;  /* 0x0000000000017941 */ /* 0x000fea0003800200 */
.L_x_17:
[C---:B------:R-:W-:Y:S01]  /*0de0*/  ISETP.GT.U32.AND P0, PT, R13.reuse, 0x3, PT ;  /* 0x000000030d00780c */ /* 0x040fe20003f04070 */
[----:B------:R-:W-:Y:S01]  /*0df0*/  VIADD R12, R12, 0x1 ;  /* 0x000000010c0c7836 */ /* 0x000fe20000000000 */
[--C-:B------:R-:W-:Y:S02]  /*0e00*/  SHF.R.U64 R13, R13, 0x2, R0.reuse ;  /* 0x000000020d0d7819 */ /* 0x100fe40000001200 */
[----:B------:R-:W-:Y:S02]  /*0e10*/  ISETP.GT.U32.AND.EX P0, PT, R0, RZ, PT, P0 ;  /* 0x000000ff0000720c */ /* 0x000fe40003f04100 */
[----:B------:R-:W-:-:S11]  /*0e20*/  SHF.R.U32.HI R0, RZ, 0x2, R0 ;  /* 0x00000002ff007819 */ /* 0x000fd60000011600 */
[----:B------:R-:W-:Y:S05]  /*0e30*/  @P0 BRA `(.L_x_22) ;  /* 0xfffffff000c80947 */ /* 0x000fea000383ffff */
.L_x_16:
[----:B------:R-:W-:Y:S05]  /*0e40*/  BSYNC.RECONVERGENT B0 ;  /* 0x0000000000007941 */ /* 0x000fea0003800200 */
.L_x_15:
[----:B------:R-:W-:Y:S04]  /*0e50*/  STG.E.64 desc[UR4][R6.64+0x18], RZ ;  /* 0x000018ff06007986 */ /* 0x000fe8000c101b04 */
[----:B------:R-:W-:Y:S04]  /*0e60*/  STG.E desc[UR4][R6.64+0x20], RZ ;  /* 0x000020ff06007986 */ /* 0x000fe8000c101904 */
[----:B------:R-:W-:Y:S01]  /*0e70*/  STG.E.64 desc[UR4][R6.64+0x28], RZ ;  /* 0x000028ff06007986 */ /* 0x000fe2000c101b04 */
[----:B------:R-:W-:Y:S05]  /*0e80*/  EXIT ;  /* 0x000000000000794d */ /* 0x000fea0003800000 */
.L_x_23:
        /* <DEDUP_REMOVED lines=15> */
.L_x_28:


//--------------------- .nv.global.init           --------------------------
	.section	.nv.global.init,"aw",@progbits
	.align	4
.nv.global.init:
	.type		mrg32k3aM1SubSeq,@object
	.size		mrg32k3aM1SubSeq,(mrg32k3aM2SubSeq - mrg32k3aM1SubSeq)
mrg32k3aM1SubSeq:
        /*0000*/ 	.byte	0x0b, 0xcc, 0xee, 0x04, 0x73, 0x29, 0x8b, 0x6f, 0xf6, 0x53, 0x03, 0xf6, 0x23, 0xf6, 0xea, 0xda
        /* <DEDUP_REMOVED lines=125> */
	.type		mrg32k3aM2SubSeq,@object
	.size		mrg32k3aM2SubSeq,(mrg32k3aM1 - mrg32k3aM2SubSeq)
mrg32k3aM2SubSeq:
        /* <DEDUP_REMOVED lines=126> */
	.type		mrg32k3aM1,@object
	.size		mrg32k3aM1,(mrg32k3aM1Seq - mrg32k3aM1)
mrg32k3aM1:
        /* <DEDUP_REMOVED lines=144> */
	.type		mrg32k3aM1Seq,@object
	.size		mrg32k3aM1Seq,(mrg32k3aM2 - mrg32k3aM1Seq)
mrg32k3aM1Seq:
        /* <DEDUP_REMOVED lines=144> */
	.type		mrg32k3aM2,@object
	.size		mrg32k3aM2,(mrg32k3aM2Seq - mrg32k3aM2)
mrg32k3aM2:
        /* <DEDUP_REMOVED lines=144> */
	.type		mrg32k3aM2Seq,@object
	.size		mrg32k3aM2Seq,(precalc_xorwow_matrix - mrg32k3aM2Seq)
mrg32k3aM2Seq:
        /* <DEDUP_REMOVED lines=144> */
	.type		precalc_xorwow_matrix,@object
	.size		precalc_xorwow_matrix,(precalc_xorwow_offset_matrix - precalc_xorwow_matrix)
precalc_xorwow_matrix:
        /* <DEDUP_REMOVED lines=6400> */
	.type		precalc_xorwow_offset_matrix,@object
	.size		precalc_xorwow_offset_matrix,(.L_1 - precalc_xorwow_offset_matrix)
precalc_xorwow_offset_matrix:
        /* <DEDUP_REMOVED lines=6400> */
.L_1:


//--------------------- .nv.shared.reserved.0     --------------------------
	.section	.nv.shared.reserved.0,"aw",@nobits
	.weak		__nv_reservedSMEM_offset_0_alias
	.size		__nv_reservedSMEM_offset_0_alias, 0, 64
	.other		__nv_reservedSMEM_offset_0_alias,@"STO_CUDA_RESERVED_SHARED STV_DEFAULT"
__nv_reservedSMEM_offset_0_alias:
	.zero		0
	.zero		64


//--------------------- .nv.constant0._Z6evolviP17curandStateXORWOWPfS1_ --------------------------
	.section	.nv.constant0._Z6evolviP17curandStateXORWOWPfS1_,"a",@progbits
	.sectionflags	@""
	.align	4
.nv.constant0._Z6evolviP17curandStateXORWOWPfS1_:
	.zero		920


//--------------------- .nv.constant0._Z11inizializzaPfS_ --------------------------
	.section	.nv.constant0._Z11inizializzaPfS_,"a",@progbits
	.sectionflags	@""
	.align	4
.nv.constant0._Z11inizializzaPfS_:
	.zero		912


//--------------------- .nv.constant0._Z19setup_random_kernelP17curandStateXORWOW --------------------------
	.section	.nv.constant0._Z19setup_random_kernelP17curandStateXORWOW,"a",@progbits
	.sectionflags	@""
	.align	4
.nv.constant0._Z19setup_random_kernelP17curandStateXORWOW:
	.zero		904


//--------------------- SYMBOLS --------------------------

	.type		.nv.reservedSmem.offset0,@object
	.size		.nv.reservedSmem.offset0,0x4
